// auto-generated by cutlass_sweep.gemm — config: {"arch": "sm_100", "cluster_m": 2, "cluster_n": 1, "dtype": "int8", "stages": 3, "tile_k": 64, "tile_m": 256, "tile_n": 64}
#include "cutlass/cutlass.h"
#include "cutlass/gemm/collective/collective_builder.hpp"
#include "cutlass/gemm/device/gemm_universal_adapter.h"
#include "cutlass/gemm/kernel/gemm_universal.hpp"
#include "cutlass/epilogue/collective/collective_builder.hpp"

using ElemA = int8_t;
using ElemB = int8_t;
using ElemCD = int8_t;
using Acc  = int32_t;
using TileShape    = cute::Shape<cute::_256, cute::_64, cute::_64>;
using ClusterShape = cute::Shape<cute::_2, cute::_1, cute::_1>;

using CollectiveEpilogue = typename cutlass::epilogue::collective::CollectiveBuilder<
    cutlass::arch::Sm100, cutlass::arch::OpClassTensorOp,
    TileShape, ClusterShape,
    cutlass::epilogue::collective::EpilogueTileAuto,
    Acc, Acc,
    ElemCD, cutlass::layout::RowMajor, 128 / cutlass::sizeof_bits<ElemCD>::value,
    ElemCD, cutlass::layout::RowMajor, 128 / cutlass::sizeof_bits<ElemCD>::value,
    cutlass::epilogue::collective::EpilogueScheduleAuto
  >::CollectiveOp;

using CollectiveMainloop = typename cutlass::gemm::collective::CollectiveBuilder<
    cutlass::arch::Sm100, cutlass::arch::OpClassTensorOp,
    ElemA, cutlass::layout::RowMajor, 128 / cutlass::sizeof_bits<ElemA>::value,
    ElemB, cutlass::layout::ColumnMajor, 128 / cutlass::sizeof_bits<ElemB>::value,
    Acc,
    TileShape, ClusterShape,
    cutlass::gemm::collective::StageCount<3>,
    cutlass::gemm::collective::KernelScheduleAuto
  >::CollectiveOp;

using GemmKernel = cutlass::gemm::kernel::GemmUniversal<
    cute::Shape<int,int,int,int>,
    CollectiveMainloop,
    CollectiveEpilogue
>;
using Gemm = cutlass::gemm::device::GemmUniversalAdapter<GemmKernel>;

// Force the device kernel symbol into the cubin without needing a host main.
auto* _anchor = &cutlass::device_kernel<GemmKernel>;


// ===== COMPILED SASS (sm_100a) =====

	.target	sm_100a

	.elftype	@"ET_EXEC"


//--------------------- .note.nv.tkinfo           --------------------------
	.section	.note.nv.tkinfo,"",@"SHT_NOTE"
	.sectionflags	@"SHF_NOTE_NV_TKINFO"
	.tkinfo
        /*0018*/ 	.word	0x00000002
        /*0030*/ 	.string	""
        /*0030*/ 	.string	"ptxas"
        /*0030*/ 	.string	"Cuda compilation tools, release 13.0, V13.0.88"
        /*0030*/ 	.string	"Build cuda_13.0.r13.0/compiler.36424714_0"
        /*0030*/ 	.string	"-arch sm_100a -m 64 "



//--------------------- .note.nv.cuinfo           --------------------------
	.section	.note.nv.cuinfo,"",@"SHT_NOTE"
	.sectionflags	@"SHF_NOTE_NV_CUINFO"
        /*0018*/ 	.short	0x0002
        /*001a*/ 	.short	0x0064
        /*001c*/ 	.short	0x0082
	.zero		2


//--------------------- .nv.info                  --------------------------
	.section	.nv.info,"",@"SHT_CUDA_INFO"
	.align	4


	//----- nvinfo : EIATTR_REGCOUNT
	.align		4
        /*0000*/ 	.byte	0x04, 0x2f
        /*0002*/ 	.short	(.L_19 - .L_18)
	.align		4
.L_18:
        /*0004*/ 	.word	index@(_ZN7cutlass13device_kernelINS_4gemm6kernel13GemmUniversalIN4cute5tupleIJiiiiEEENS1_10collective13CollectiveMmaINS1_35MainloopSm100TmaUmmaWarpSpecializedILi3ELi2ELi4ENS5_IJNS4_1CILi2EEENSA_ILi1EEESC_EEEEENS5_IJNSA_ILi256EEENSA_ILi64EEESG_EEEaNS5_IJlSC_lEEEaSI_NS4_8TiledMMAINS4_8MMA_AtomIJNS4_21SM100_MMA_S8_2x1SM_SSIaaiLi256ELi64ELNS4_4UMMA5MajorE0ELSN_0ELNSM_8SaturateE0EEEEEENS4_6LayoutINS5_IJSC_SC_SC_EEENS5_IJNSA_ILi0EEEST_ST_EEEEENS5_IJNS4_10UnderscoreESW_SW_EEEEENS4_18SM100_TMA_2SM_LOADENS4_14ComposedLayoutINS4_7SwizzleILi2ELi4ELi3EEENS4_18smem_ptr_flag_bitsILi8EEENSR_INS5_IJNSA_ILi8EEESG_EEENS5_IJSG_SC_EEEEEEEvNS4_8identityESZ_S19_vS1A_EENS_8epilogue10collective18CollectiveEpilogueINS1C_23Sm100TmaWarpSpecializedILi1ELi1ELi64ELb0ELb0EEEJNS5_IJNSA_ILi128EEESG_SG_EEENS5_IJNSR_IS1H_SC_EENSR_ISG_SC_EEEEEaSI_aSI_NS1C_6fusion15FusionCallbacksIS1G_NS1M_17LinearCombinationIaiaiLNS_15FloatRoundStyleE2EEES1I_S1L_JEEENS4_5SM1004TMEM4LOAD26SM100_TMEM_LOAD_32dp32b64xENS4_13SM90_TMA_LOADES19_NS4_39AutoVectorizingCopyWithAssumedAlignmentILi128EEENS4_14SM90_TMA_STOREES19_S1Y_S1Y_EEEvvEEEEvNT_6ParamsE)
        /*0008*/ 	.word	0x000000c6


	//----- nvinfo : EIATTR_FRAME_SIZE
	.align		4
.L_19:
        /*000c*/ 	.byte	0x04, 0x11
        /*000e*/ 	.short	(.L_21 - .L_20)
	.align		4
.L_20:
        /*0010*/ 	.word	index@($__internal_2_$__cuda_sm10x_tcgen05_guardrail_trap_unallocated_columns_being_dealloced)
        /*0014*/ 	.word	0x00000000


	//----- nvinfo : EIATTR_FRAME_SIZE
	.align		4
.L_21:
        /*0018*/ 	.byte	0x04, 0x11
        /*001a*/ 	.short	(.L_23 - .L_22)
	.align		4
.L_22:
        /*001c*/ 	.word	index@($__internal_1_$__cuda_sm10x_tcgen05_guardrail_trap_phase_invalid_during_alloc)
        /*0020*/ 	.word	0x00000000


	//----- nvinfo : EIATTR_FRAME_SIZE
	.align		4
.L_23:
        /*0024*/ 	.byte	0x04, 0x11
        /*0026*/ 	.short	(.L_25 - .L_24)
	.align		4
.L_24:
        /*0028*/ 	.word	index@($__internal_0_$__cuda_sm10x_tcgen05_guardrail_trap_col_being_dealloced_not_returned_by_alloc)
        /*002c*/ 	.word	0x00000000


	//----- nvinfo : EIATTR_FRAME_SIZE
	.align		4
.L_25:
        /*0030*/ 	.byte	0x04, 0x11
        /*0032*/ 	.short	(.L_27 - .L_26)
	.align		4
.L_26:
        /*0034*/ 	.word	index@(_ZN7cutlass13device_kernelINS_4gemm6kernel13GemmUniversalIN4cute5tupleIJiiiiEEENS1_10collective13CollectiveMmaINS1_35MainloopSm100TmaUmmaWarpSpecializedILi3ELi2ELi4ENS5_IJNS4_1CILi2EEENSA_ILi1EEESC_EEEEENS5_IJNSA_ILi256EEENSA_ILi64EEESG_EEEaNS5_IJlSC_lEEEaSI_NS4_8TiledMMAINS4_8MMA_AtomIJNS4_21SM100_MMA_S8_2x1SM_SSIaaiLi256ELi64ELNS4_4UMMA5MajorE0ELSN_0ELNSM_8SaturateE0EEEEEENS4_6LayoutINS5_IJSC_SC_SC_EEENS5_IJNSA_ILi0EEEST_ST_EEEEENS5_IJNS4_10UnderscoreESW_SW_EEEEENS4_18SM100_TMA_2SM_LOADENS4_14ComposedLayoutINS4_7SwizzleILi2ELi4ELi3EEENS4_18smem_ptr_flag_bitsILi8EEENSR_INS5_IJNSA_ILi8EEESG_EEENS5_IJSG_SC_EEEEEEEvNS4_8identityESZ_S19_vS1A_EENS_8epilogue10collective18CollectiveEpilogueINS1C_23Sm100TmaWarpSpecializedILi1ELi1ELi64ELb0ELb0EEEJNS5_IJNSA_ILi128EEESG_SG_EEENS5_IJNSR_IS1H_SC_EENSR_ISG_SC_EEEEEaSI_aSI_NS1C_6fusion15FusionCallbacksIS1G_NS1M_17LinearCombinationIaiaiLNS_15FloatRoundStyleE2EEES1I_S1L_JEEENS4_5SM1004TMEM4LOAD26SM100_TMEM_LOAD_32dp32b64xENS4_13SM90_TMA_LOADES19_NS4_39AutoVectorizingCopyWithAssumedAlignmentILi128EEENS4_14SM90_TMA_STOREES19_S1Y_S1Y_EEEvvEEEEvNT_6ParamsE)
        /*0038*/ 	.word	0x00000000


	//----- nvinfo : EIATTR_MIN_STACK_SIZE
	.align		4
.L_27:
        /*003c*/ 	.byte	0x04, 0x12
        /*003e*/ 	.short	(.L_29 - .L_28)
	.align		4
.L_28:
        /*0040*/ 	.word	index@(_ZN7cutlass13device_kernelINS_4gemm6kernel13GemmUniversalIN4cute5tupleIJiiiiEEENS1_10collective13CollectiveMmaINS1_35MainloopSm100TmaUmmaWarpSpecializedILi3ELi2ELi4ENS5_IJNS4_1CILi2EEENSA_ILi1EEESC_EEEEENS5_IJNSA_ILi256EEENSA_ILi64EEESG_EEEaNS5_IJlSC_lEEEaSI_NS4_8TiledMMAINS4_8MMA_AtomIJNS4_21SM100_MMA_S8_2x1SM_SSIaaiLi256ELi64ELNS4_4UMMA5MajorE0ELSN_0ELNSM_8SaturateE0EEEEEENS4_6LayoutINS5_IJSC_SC_SC_EEENS5_IJNSA_ILi0EEEST_ST_EEEEENS5_IJNS4_10UnderscoreESW_SW_EEEEENS4_18SM100_TMA_2SM_LOADENS4_14ComposedLayoutINS4_7SwizzleILi2ELi4ELi3EEENS4_18smem_ptr_flag_bitsILi8EEENSR_INS5_IJNSA_ILi8EEESG_EEENS5_IJSG_SC_EEEEEEEvNS4_8identityESZ_S19_vS1A_EENS_8epilogue10collective18CollectiveEpilogueINS1C_23Sm100TmaWarpSpecializedILi1ELi1ELi64ELb0ELb0EEEJNS5_IJNSA_ILi128EEESG_SG_EEENS5_IJNSR_IS1H_SC_EENSR_ISG_SC_EEEEEaSI_aSI_NS1C_6fusion15FusionCallbacksIS1G_NS1M_17LinearCombinationIaiaiLNS_15FloatRoundStyleE2EEES1I_S1L_JEEENS4_5SM1004TMEM4LOAD26SM100_TMEM_LOAD_32dp32b64xENS4_13SM90_TMA_LOADES19_NS4_39AutoVectorizingCopyWithAssumedAlignmentILi128EEENS4_14SM90_TMA_STOREES19_S1Y_S1Y_EEEvvEEEEvNT_6ParamsE)
        /*0044*/ 	.word	0x00000000
.L_29:


//--------------------- .nv.compat                --------------------------
	.section	.nv.compat,"",@"SHT_CUDA_COMPAT_INFO"
	.align	4
        /*0000*/ 	.byte	0x02, 0x09, 0x01, 0x00, 0x02, 0x02, 0x03, 0x00, 0x02, 0x05, 0x06, 0x00, 0x03, 0x07, 0x01, 0x01
        /*0010*/ 	.byte	0x02, 0x03, 0x01, 0x00, 0x02, 0x06, 0x01, 0x00, 0x04, 0x0b, 0x08, 0x00, 0x01, 0x00, 0x00, 0x00
        /*0020*/ 	.byte	0x00, 0x00, 0x00, 0x00


//--------------------- .nv.info._ZN7cutlass13device_kernelINS_4gemm6kernel13GemmUniversalIN4cute5tupleIJiiiiEEENS1_10collective13CollectiveMmaINS1_35MainloopSm100TmaUmmaWarpSpecializedILi3ELi2ELi4ENS5_IJNS4_1CILi2EEENSA_ILi1EEESC_EEEEENS5_IJNSA_ILi256EEENSA_ILi64EEESG_EEEaNS5_IJlSC_lEEEaSI_NS4_8TiledMMAINS4_8MMA_AtomIJNS4_21SM100_MMA_S8_2x1SM_SSIaaiLi256ELi64ELNS4_4UMMA5MajorE0ELSN_0ELNSM_8SaturateE0EEEEEENS4_6LayoutINS5_IJSC_SC_SC_EEENS5_IJNSA_ILi0EEEST_ST_EEEEENS5_IJNS4_10UnderscoreESW_SW_EEEEENS4_18SM100_TMA_2SM_LOADENS4_14ComposedLayoutINS4_7SwizzleILi2ELi4ELi3EEENS4_18smem_ptr_flag_bitsILi8EEENSR_INS5_IJNSA_ILi8EEESG_EEENS5_IJSG_SC_EEEEEEEvNS4_8identityESZ_S19_vS1A_EENS_8epilogue10collective18CollectiveEpilogueINS1C_23Sm100TmaWarpSpecializedILi1ELi1ELi64ELb0ELb0EEEJNS5_IJNSA_ILi128EEESG_SG_EEENS5_IJNSR_IS1H_SC_EENSR_ISG_SC_EEEEEaSI_aSI_NS1C_6fusion15FusionCallbacksIS1G_NS1M_17LinearCombinationIaiaiLNS_15FloatRoundStyleE2EEES1I_S1L_JEEENS4_5SM1004TMEM4LOAD26SM100_TMEM_LOAD_32dp32b64xENS4_13SM90_TMA_LOADES19_NS4_39AutoVectorizingCopyWithAssumedAlignmentILi128EEENS4_14SM90_TMA_STOREES19_S1Y_S1Y_EEEvvEEEEvNT_6ParamsE --------------------------
	.section	.nv.info._ZN7cutlass13device_kernelINS_4gemm6kernel13GemmUniversalIN4cute5tupleIJiiiiEEENS1_10collective13CollectiveMmaINS1_35MainloopSm100TmaUmmaWarpSpecializedILi3ELi2ELi4ENS5_IJNS4_1CILi2EEENSA_ILi1EEESC_EEEEENS5_IJNSA_ILi256EEENSA_ILi64EEESG_EEEaNS5_IJlSC_lEEEaSI_NS4_8TiledMMAINS4_8MMA_AtomIJNS4_21SM100_MMA_S8_2x1SM_SSIaaiLi256ELi64ELNS4_4UMMA5MajorE0ELSN_0ELNSM_8SaturateE0EEEEEENS4_6LayoutINS5_IJSC_SC_SC_EEENS5_IJNSA_ILi0EEEST_ST_EEEEENS5_IJNS4_10UnderscoreESW_SW_EEEEENS4_18SM100_TMA_2SM_LOADENS4_14ComposedLayoutINS4_7SwizzleILi2ELi4ELi3EEENS4_18smem_ptr_flag_bitsILi8EEENSR_INS5_IJNSA_ILi8EEESG_EEENS5_IJSG_SC_EEEEEEEvNS4_8identityESZ_S19_vS1A_EENS_8epilogue10collective18CollectiveEpilogueINS1C_23Sm100TmaWarpSpecializedILi1ELi1ELi64ELb0ELb0EEEJNS5_IJNSA_ILi128EEESG_SG_EEENS5_IJNSR_IS1H_SC_EENSR_ISG_SC_EEEEEaSI_aSI_NS1C_6fusion15FusionCallbacksIS1G_NS1M_17LinearCombinationIaiaiLNS_15FloatRoundStyleE2EEES1I_S1L_JEEENS4_5SM1004TMEM4LOAD26SM100_TMEM_LOAD_32dp32b64xENS4_13SM90_TMA_LOADES19_NS4_39AutoVectorizingCopyWithAssumedAlignmentILi128EEENS4_14SM90_TMA_STOREES19_S1Y_S1Y_EEEvvEEEEvNT_6ParamsE,"",@"SHT_CUDA_INFO"
	.sectionflags	@""
	.align	4


	//----- nvinfo : EIATTR_CUDA_API_VERSION
	.align		4
        /*0000*/ 	.byte	0x04, 0x37
        /*0002*/ 	.short	(.L_31 - .L_30)
.L_30:
        /*0004*/ 	.word	0x00000082


	//----- nvinfo : EIATTR_KPARAM_INFO
	.align		4
.L_31:
        /*0008*/ 	.byte	0x04, 0x17
        /*000a*/ 	.short	(.L_33 - .L_32)
.L_32:
        /*000c*/ 	.word	0x00000000
        /*0010*/ 	.short	0x0000
        /*0012*/ 	.short	0x0000
        /*0014*/ 	.byte	0x00, 0xf0, 0x01, 0x20


	//----- nvinfo : EIATTR_AT_ENTRY_FRAGMENTS
	.align		4
.L_33:
        /*0018*/ 	.byte	0x04, 0x4f
        /*001a*/ 	.short	(.L_35 - .L_34)


	//   ....[0]....
.L_34:
        /*001c*/ 	.word	0x00000007


	//----- nvinfo : EIATTR_RESERVED_SMEM_USED
	.align		4
.L_35:
        /*0020*/ 	.byte	0x01, 0x41
	.zero		2


	//----- nvinfo : EIATTR_SPARSE_MMA_MASK
	.align		4
        /*0024*/ 	.byte	0x03, 0x50
        /*0026*/ 	.short	0x0000


	//----- nvinfo : EIATTR_TCGEN05_2CTA_USED
	.align		4
        /*0028*/ 	.byte	0x01, 0x52
	.zero		2


	//----- nvinfo : EIATTR_MAXREG_COUNT
	.align		4
        /*002c*/ 	.byte	0x03, 0x1b
        /*002e*/ 	.short	0x00ff


	//----- nvinfo : EIATTR_NUM_BARRIERS
	.align		4
        /*0030*/ 	.byte	0x02, 0x4c
        /*0032*/ 	.byte	0x07
	.zero		1


	//----- nvinfo : EIATTR_EXTERNS
	.align		4
        /*0034*/ 	.byte	0x04, 0x0f
        /*0036*/ 	.short	(.L_37 - .L_36)


	//   ....[0]....
	.align		4
.L_36:
        /*0038*/ 	.word	index@(__assertfail)


	//----- nvinfo : EIATTR_MERCURY_ISA_VERSION
	.align		4
.L_37:
        /*003c*/ 	.byte	0x03, 0x5f
        /*003e*/ 	.short	0x0101


	//----- nvinfo : EIATTR_INT_WARP_WIDE_INSTR_OFFSETS
	.align		4
        /*0040*/ 	.byte	0x04, 0x31
        /*0042*/ 	.short	(.L_39 - .L_38)


	//   ....[0]....
.L_38:
        /*0044*/ 	.word	0x00000c90


	//   ....[1]....
        /*0048*/ 	.word	0x00000d30


	//   ....[2]....
        /*004c*/ 	.word	0x00002090


	//   ....[3]....
        /*0050*/ 	.word	0x00003e00


	//   ....[4]....
        /*0054*/ 	.word	0x00003e20


	//   ....[5]....
        /*0058*/ 	.word	0x00003e50


	//   ....[6]....
        /*005c*/ 	.word	0x00004860


	//   ....[7]....
        /*0060*/ 	.word	0x00004980


	//----- nvinfo : EIATTR_COOP_GROUP_MASK_REGIDS
	.align		4
.L_39:
        /*0064*/ 	.byte	0x04, 0x29
        /*0066*/ 	.short	(.L_41 - .L_40)


	//   ....[0]....
.L_40:
        /*0068*/ 	.word	0xffffffff


	//   ....[1]....
        /*006c*/ 	.word	0xffffffff


	//   ....[2]....
        /*0070*/ 	.word	0xffffffff


	//   ....[3]....
        /*0074*/ 	.word	0xffffffff


	//   ....[4]....
        /*0078*/ 	.word	0xffffffff


	//   ....[5]....
        /*007c*/ 	.word	0xffffffff


	//   ....[6]....
        /*0080*/ 	.word	0xffffffff


	//   ....[7]....
        /*0084*/ 	.word	0xffffffff


	//   ....[8]....
        /*0088*/ 	.word	0xffffffff


	//   ....[9]....
        /*008c*/ 	.word	0xffffffff


	//   ....[10]....
        /*0090*/ 	.word	0xffffffff


	//   ....[11]....
        /*0094*/ 	.word	0xffffffff


	//   ....[12]....
        /*0098*/ 	.word	0xffffffff


	//   ....[13]....
        /*009c*/ 	.word	0xffffffff


	//----- nvinfo : EIATTR_COOP_GROUP_INSTR_OFFSETS
	.align		4
.L_41:
        /*00a0*/ 	.byte	0x04, 0x28
        /*00a2*/ 	.short	(.L_43 - .L_42)


	//   ....[0]....
.L_42:
        /*00a4*/ 	.word	0x000000c0


	//   ....[1]....
        /*00a8*/ 	.word	0x00000500


	//   ....[2]....
        /*00ac*/ 	.word	0x00000660


	//   ....[3]....
        /*00b0*/ 	.word	0x00000790


	//   ....[4]....
        /*00b4*/ 	.word	0x00000880


	//   ....[5]....
        /*00b8*/ 	.word	0x000009e0


	//   ....[6]....
        /*00bc*/ 	.word	0x00000b70


	//   ....[7]....
        /*00c0*/ 	.word	0x00000db0


	//   ....[8]....
        /*00c4*/ 	.word	0x00001f70


	//   ....[9]....
        /*00c8*/ 	.word	0x00002cc0


	//   ....[10]....
        /*00cc*/ 	.word	0x00003190


	//   ....[11]....
        /*00d0*/ 	.word	0x000031c0


	//   ....[12]....
        /*00d4*/ 	.word	0x00003d00


	//   ....[13]....
        /*00d8*/ 	.word	0x00003f10


	//----- nvinfo : EIATTR_VRC_CTA_INIT_COUNT
	.align		4
.L_43:
        /*00dc*/ 	.byte	0x02, 0x4a
        /*00de*/ 	.byte	0x80
	.zero		1


	//----- nvinfo : EIATTR_SYSCALL_OFFSETS
	.align		4
        /*00e0*/ 	.byte	0x04, 0x46
        /*00e2*/ 	.short	(.L_45 - .L_44)


	//   ....[0]....
.L_44:
        /*00e4*/ 	.word	0x00005380


	//   ....[1]....
        /*00e8*/ 	.word	0x000054c0


	//   ....[2]....
        /*00ec*/ 	.word	0x00005c60


	//----- nvinfo : EIATTR_MBARRIER_INSTR_OFFSETS
	.align		4
.L_45:
        /*00f0*/ 	.byte	0x04, 0x39
        /*00f2*/ 	.short	(.L_47 - .L_46)


	//   ....[0]....
.L_46:
        /*00f4*/ 	.word	0x000005f0
        /*00f8*/ 	.word	0x000000ff
        /*00fc*/ 	.word	0x00000000
        /*0100*/ 	.short	0x0100
        /*0102*/ 	.byte	0x08
	.zero		1


	//   ....[1]....
        /*0104*/ 	.word	0x00000600
        /*0108*/ 	.word	0x000000ff
        /*010c*/ 	.word	0x00000018
        /*0110*/ 	.short	0x0100
        /*0112*/ 	.byte	0x08
	.zero		1


	//   ....[2]....
        /*0114*/ 	.word	0x00000610
        /*0118*/ 	.word	0x000000ff
        /*011c*/ 	.word	0x00000008
        /*0120*/ 	.short	0x0100
        /*0122*/ 	.byte	0x08
	.zero		1


	//   ....[3]....
        /*0124*/ 	.word	0x00000620
        /*0128*/ 	.word	0x000000ff
        /*012c*/ 	.word	0x00000020
        /*0130*/ 	.short	0x0100
        /*0132*/ 	.byte	0x08
	.zero		1


	//   ....[4]....
        /*0134*/ 	.word	0x00000630
        /*0138*/ 	.word	0x000000ff
        /*013c*/ 	.word	0x00000010
        /*0140*/ 	.short	0x0100
        /*0142*/ 	.byte	0x08
	.zero		1


	//   ....[5]....
        /*0144*/ 	.word	0x00000640
        /*0148*/ 	.word	0x000000ff
        /*014c*/ 	.word	0x00000028
        /*0150*/ 	.short	0x0100
        /*0152*/ 	.byte	0x08
	.zero		1


	//   ....[6]....
        /*0154*/ 	.word	0x00000760
        /*0158*/ 	.word	0x000000ff
        /*015c*/ 	.word	0x00000030
        /*0160*/ 	.short	0x0100
        /*0162*/ 	.byte	0x09
	.zero		1


	//   ....[7]....
        /*0164*/ 	.word	0x00000770
        /*0168*/ 	.word	0x000000ff
        /*016c*/ 	.word	0x00000038
        /*0170*/ 	.short	0x0100
        /*0172*/ 	.byte	0x09
	.zero		1


	//   ....[8]....
        /*0174*/ 	.word	0x00000850
        /*0178*/ 	.word	0x000000ff
        /*017c*/ 	.word	0x00000040
        /*0180*/ 	.short	0x0100
        /*0182*/ 	.byte	0x08
	.zero		1


	//   ....[9]....
        /*0184*/ 	.word	0x00000860
        /*0188*/ 	.word	0x000000ff
        /*018c*/ 	.word	0x00000048
        /*0190*/ 	.short	0x0100
        /*0192*/ 	.byte	0x08
	.zero		1


	//   ....[10]....
        /*0194*/ 	.word	0x00000990
        /*0198*/ 	.word	0x000000ff
        /*019c*/ 	.word	0x00000050
        /*01a0*/ 	.short	0x0100
        /*01a2*/ 	.byte	0x08
	.zero		1


	//   ....[11]....
        /*01a4*/ 	.word	0x000009a0
        /*01a8*/ 	.word	0x000000ff
        /*01ac*/ 	.word	0x00000060
        /*01b0*/ 	.short	0x0100
        /*01b2*/ 	.byte	0x08
	.zero		1


	//   ....[12]....
        /*01b4*/ 	.word	0x000009b0
        /*01b8*/ 	.word	0x000000ff
        /*01bc*/ 	.word	0x00000058
        /*01c0*/ 	.short	0x0100
        /*01c2*/ 	.byte	0x08
	.zero		1


	//   ....[13]....
        /*01c4*/ 	.word	0x000009c0
        /*01c8*/ 	.word	0x000000ff
        /*01cc*/ 	.word	0x00000068
        /*01d0*/ 	.short	0x0100
        /*01d2*/ 	.byte	0x08
	.zero		1


	//   ....[14]....
        /*01d4*/ 	.word	0x00000ae0
        /*01d8*/ 	.word	0x000000ff
        /*01dc*/ 	.word	0x00000070
        /*01e0*/ 	.short	0x0100
        /*01e2*/ 	.byte	0x09
	.zero		1


	//   ....[15]....
        /*01e4*/ 	.word	0x00000af0
        /*01e8*/ 	.word	0x000000ff
        /*01ec*/ 	.word	0x00000090
        /*01f0*/ 	.short	0x0100
        /*01f2*/ 	.byte	0x09
	.zero		1


	//   ....[16]....
        /*01f4*/ 	.word	0x00000b00
        /*01f8*/ 	.word	0x000000ff
        /*01fc*/ 	.word	0x00000078
        /*0200*/ 	.short	0x0100
        /*0202*/ 	.byte	0x09
	.zero		1


	//   ....[17]....
        /*0204*/ 	.word	0x00000b10
        /*0208*/ 	.word	0x000000ff
        /*020c*/ 	.word	0x00000098
        /*0210*/ 	.short	0x0100
        /*0212*/ 	.byte	0x09
	.zero		1


	//   ....[18]....
        /*0214*/ 	.word	0x00000b20
        /*0218*/ 	.word	0x000000ff
        /*021c*/ 	.word	0x00000080
        /*0220*/ 	.short	0x0100
        /*0222*/ 	.byte	0x09
	.zero		1


	//   ....[19]....
        /*0224*/ 	.word	0x00000b30
        /*0228*/ 	.word	0x000000ff
        /*022c*/ 	.word	0x000000a0
        /*0230*/ 	.short	0x0100
        /*0232*/ 	.byte	0x09
	.zero		1


	//   ....[20]....
        /*0234*/ 	.word	0x00000b40
        /*0238*/ 	.word	0x000000ff
        /*023c*/ 	.word	0x00000088
        /*0240*/ 	.short	0x0100
        /*0242*/ 	.byte	0x09
	.zero		1


	//   ....[21]....
        /*0244*/ 	.word	0x00000b50
        /*0248*/ 	.word	0x000000ff
        /*024c*/ 	.word	0x000000a8
        /*0250*/ 	.short	0x0100
        /*0252*/ 	.byte	0x09
	.zero		1


	//   ....[22]....
        /*0254*/ 	.word	0x00000c40
        /*0258*/ 	.word	0x000000ff
        /*025c*/ 	.word	0x000000b0
        /*0260*/ 	.short	0x0100
        /*0262*/ 	.byte	0x08
	.zero		1


	//   ....[23]....
        /*0264*/ 	.word	0x00000c50
        /*0268*/ 	.word	0x000000ff
        /*026c*/ 	.word	0x000000c0
        /*0270*/ 	.short	0x0100
        /*0272*/ 	.byte	0x08
	.zero		1


	//   ....[24]....
        /*0274*/ 	.word	0x00000c60
        /*0278*/ 	.word	0x000000ff
        /*027c*/ 	.word	0x000000b8
        /*0280*/ 	.short	0x0100
        /*0282*/ 	.byte	0x08
	.zero		1


	//   ....[25]....
        /*0284*/ 	.word	0x00000c70
        /*0288*/ 	.word	0x000000ff
        /*028c*/ 	.word	0x000000c8
        /*0290*/ 	.short	0x0100
        /*0292*/ 	.byte	0x08
	.zero		1


	//   ....[26]....
        /*0294*/ 	.word	0x00000d60
        /*0298*/ 	.word	0x000000ff
        /*029c*/ 	.word	0x000000d0
        /*02a0*/ 	.short	0x0100
        /*02a2*/ 	.byte	0x06
	.zero		1


	//   ....[27]....
        /*02a4*/ 	.word	0x00001770
        /*02a8*/ 	.word	0x00000003
        /*02ac*/ 	.word	0x000000c0
        /*02b0*/ 	.short	0x010a
        /*02b2*/ 	.byte	0xff
	.zero		1


	//   ....[28]....
        /*02b4*/ 	.word	0x000017a0
        /*02b8*/ 	.word	0x00000003
        /*02bc*/ 	.word	0x000000b0
        /*02c0*/ 	.short	0x0101
        /*02c2*/ 	.byte	0xff
	.zero		1


	//   ....[29]....
        /*02c4*/ 	.word	0x000018a0
        /*02c8*/ 	.word	0x000000ff
        /*02cc*/ 	.word	0x00000018
        /*02d0*/ 	.short	0x010a
        /*02d2*/ 	.byte	0x08
	.zero		1


	//   ....[30]....
        /*02d4*/ 	.word	0x00001970
        /*02d8*/ 	.word	0x000000ff
        /*02dc*/ 	.word	0x00000018
        /*02e0*/ 	.short	0x010a
        /*02e2*/ 	.byte	0x21
	.zero		1


	//   ....[31]....
        /*02e4*/ 	.word	0x00001b20
        /*02e8*/ 	.word	0x000000ff
        /*02ec*/ 	.word	0x00000018
        /*02f0*/ 	.short	0x010a
        /*02f2*/ 	.byte	0x08
	.zero		1


	//   ....[32]....
        /*02f4*/ 	.word	0x00001c20
        /*02f8*/ 	.word	0x000000ff
        /*02fc*/ 	.word	0x00000048
        /*0300*/ 	.short	0x0101
        /*0302*/ 	.byte	0x04
	.zero		1


	//   ....[33]....
        /*0304*/ 	.word	0x00001c40
        /*0308*/ 	.word	0x000000ff
        /*030c*/ 	.word	0x00000018
        /*0310*/ 	.short	0x010a
        /*0312*/ 	.byte	0x08
	.zero		1


	//   ....[34]....
        /*0314*/ 	.word	0x00001cc0
        /*0318*/ 	.word	0x000000ff
        /*031c*/ 	.word	0x00000018
        /*0320*/ 	.short	0x010a
        /*0322*/ 	.byte	0x11
	.zero		1


	//   ....[35]....
        /*0324*/ 	.word	0x00001e50
        /*0328*/ 	.word	0x000000ff
        /*032c*/ 	.word	0x00000018
        /*0330*/ 	.short	0x010a
        /*0332*/ 	.byte	0x08
	.zero		1


	//   ....[36]....
        /*0334*/ 	.word	0x00001fa0
        /*0338*/ 	.word	0x00000002
        /*033c*/ 	.word	0x00000050
        /*0340*/ 	.short	0x010a
        /*0342*/ 	.byte	0xff
	.zero		1


	//   ....[37]....
        /*0344*/ 	.word	0x00002060
        /*0348*/ 	.word	0x00000002
        /*034c*/ 	.word	0x00000000
        /*0350*/ 	.short	0x0101
        /*0352*/ 	.byte	0xff
	.zero		1


	//   ....[38]....
        /*0354*/ 	.word	0x000025c0
        /*0358*/ 	.word	0x000000ff
        /*035c*/ 	.word	0x00000000
        /*0360*/ 	.short	0x010a
        /*0362*/ 	.byte	0x05
	.zero		1


	//   ....[39]....
        /*0364*/ 	.word	0x00002650
        /*0368*/ 	.word	0x000000ff
        /*036c*/ 	.word	0x00000000
        /*0370*/ 	.short	0x010a
        /*0372*/ 	.byte	0x05
	.zero		1


	//   ....[40]....
        /*0374*/ 	.word	0x000026f0
        /*0378*/ 	.word	0x00000000
        /*037c*/ 	.word	0x00000000
        /*0380*/ 	.short	0x010a
        /*0382*/ 	.byte	0xff
	.zero		1


	//   ....[41]....
        /*0384*/ 	.word	0x00002820
        /*0388*/ 	.word	0x00000000
        /*038c*/ 	.word	0x000000b0
        /*0390*/ 	.short	0x010a
        /*0392*/ 	.byte	0xff
	.zero		1


	//   ....[42]....
        /*0394*/ 	.word	0x00002890
        /*0398*/ 	.word	0x00000004
        /*039c*/ 	.word	0x00000000
        /*03a0*/ 	.short	0x0101
        /*03a2*/ 	.byte	0xff
	.zero		1


	//   ....[43]....
        /*03a4*/ 	.word	0x000028b0
        /*03a8*/ 	.word	0x000000ff
        /*03ac*/ 	.word	0x00000060
        /*03b0*/ 	.short	0x010a
        /*03b2*/ 	.byte	0x05
	.zero		1


	//   ....[44]....
        /*03b4*/ 	.word	0x000029d0
        /*03b8*/ 	.word	0x00000000
        /*03bc*/ 	.word	0x00000050
        /*03c0*/ 	.short	0x010a
        /*03c2*/ 	.byte	0xff
	.zero		1


	//   ....[45]....
        /*03c4*/ 	.word	0x00002ad0
        /*03c8*/ 	.word	0x00000000
        /*03cc*/ 	.word	0x00000000
        /*03d0*/ 	.short	0x0101
        /*03d2*/ 	.byte	0xff
	.zero		1


	//   ....[46]....
        /*03d4*/ 	.word	0x00002b60
        /*03d8*/ 	.word	0x000000ff
        /*03dc*/ 	.word	0x00000060
        /*03e0*/ 	.short	0x0106
        /*03e2*/ 	.byte	0x05
	.zero		1


	//   ....[47]....
        /*03e4*/ 	.word	0x00002b80
        /*03e8*/ 	.word	0x000000ff
        /*03ec*/ 	.word	0x00000060
        /*03f0*/ 	.short	0x010a
        /*03f2*/ 	.byte	0x05
	.zero		1


	//   ....[48]....
        /*03f4*/ 	.word	0x00002c10
        /*03f8*/ 	.word	0x000000ff
        /*03fc*/ 	.word	0x00000060
        /*0400*/ 	.short	0x0106
        /*0402*/ 	.byte	0x04
	.zero		1


	//   ....[49]....
        /*0404*/ 	.word	0x00002c50
        /*0408*/ 	.word	0x00000000
        /*040c*/ 	.word	0x00000060
        /*0410*/ 	.short	0x010a
        /*0412*/ 	.byte	0xff
	.zero		1


	//   ....[50]....
        /*0414*/ 	.word	0x00002e90
        /*0418*/ 	.word	0x000000ff
        /*041c*/ 	.word	0x00000008
        /*0420*/ 	.short	0x010a
        /*0422*/ 	.byte	0x06
	.zero		1


	//   ....[51]....
        /*0424*/ 	.word	0x00002eb0
        /*0428*/ 	.word	0x000000ff
        /*042c*/ 	.word	0x00000008
        /*0430*/ 	.short	0x010a
        /*0432*/ 	.byte	0x06
	.zero		1


	//   ....[52]....
        /*0434*/ 	.word	0x00003040
        /*0438*/ 	.word	0x000000ff
        /*043c*/ 	.word	0x00000008
        /*0440*/ 	.short	0x010a
        /*0442*/ 	.byte	0x06
	.zero		1


	//   ....[53]....
        /*0444*/ 	.word	0x00003060
        /*0448*/ 	.word	0x000000ff
        /*044c*/ 	.word	0x00000008
        /*0450*/ 	.short	0x010a
        /*0452*/ 	.byte	0x06
	.zero		1


	//   ....[54]....
        /*0454*/ 	.word	0x00003120
        /*0458*/ 	.word	0x000000ff
        /*045c*/ 	.word	0x00000000
        /*0460*/ 	.short	0x0101
        /*0462*/ 	.byte	0x07
	.zero		1


	//   ....[55]....
        /*0464*/ 	.word	0x00003420
        /*0468*/ 	.word	0x00000000
        /*046c*/ 	.word	0x00000050
        /*0470*/ 	.short	0x010a
        /*0472*/ 	.byte	0xff
	.zero		1


	//   ....[56]....
        /*0474*/ 	.word	0x000034e0
        /*0478*/ 	.word	0x00000000
        /*047c*/ 	.word	0x00000000
        /*0480*/ 	.short	0x0101
        /*0482*/ 	.byte	0xff
	.zero		1


	//   ....[57]....
        /*0484*/ 	.word	0x000035a0
        /*0488*/ 	.word	0x000000ff
        /*048c*/ 	.word	0x00000000
        /*0490*/ 	.short	0x010a
        /*0492*/ 	.byte	0x06
	.zero		1


	//   ....[58]....
        /*0494*/ 	.word	0x000035b0
        /*0498*/ 	.word	0x000000ff
        /*049c*/ 	.word	0x00000090
        /*04a0*/ 	.short	0x010a
        /*04a2*/ 	.byte	0x0a
	.zero		1


	//   ....[59]....
        /*04a4*/ 	.word	0x00003660
        /*04a8*/ 	.word	0x000000ff
        /*04ac*/ 	.word	0x00000000
        /*04b0*/ 	.short	0x010a
        /*04b2*/ 	.byte	0x09
	.zero		1


	//   ....[60]....
        /*04b4*/ 	.word	0x000037a0
        /*04b8*/ 	.word	0x000000ff
        /*04bc*/ 	.word	0x00000000
        /*04c0*/ 	.short	0x010a
        /*04c2*/ 	.byte	0x06
	.zero		1


	//   ....[61]....
        /*04c4*/ 	.word	0x000039f0
        /*04c8*/ 	.word	0x000000ff
        /*04cc*/ 	.word	0x00000000
        /*04d0*/ 	.short	0x010a
        /*04d2*/ 	.byte	0x07
	.zero		1


	//   ....[62]....
        /*04d4*/ 	.word	0x00003a80
        /*04d8*/ 	.word	0x000000ff
        /*04dc*/ 	.word	0x00000000
        /*04e0*/ 	.short	0x010a
        /*04e2*/ 	.byte	0x07
	.zero		1


	//   ....[63]....
        /*04e4*/ 	.word	0x00003b10
        /*04e8*/ 	.word	0x000000ff
        /*04ec*/ 	.word	0x00000000
        /*04f0*/ 	.short	0x010a
        /*04f2*/ 	.byte	0x07
	.zero		1


	//   ....[64]....
        /*04f4*/ 	.word	0x00003bb0
        /*04f8*/ 	.word	0x00000000
        /*04fc*/ 	.word	0x00000000
        /*0500*/ 	.short	0x010a
        /*0502*/ 	.byte	0xff
	.zero		1


	//   ....[65]....
        /*0504*/ 	.word	0x00003bf0
        /*0508*/ 	.word	0x00000000
        /*050c*/ 	.word	0x00000000
        /*0510*/ 	.short	0x010a
        /*0512*/ 	.byte	0xff
	.zero		1


	//   ....[66]....
        /*0514*/ 	.word	0x00003c60
        /*0518*/ 	.word	0x000000ff
        /*051c*/ 	.word	0x00000000
        /*0520*/ 	.short	0x0101
        /*0522*/ 	.byte	0x05
	.zero		1


	//   ....[67]....
        /*0524*/ 	.word	0x00003ca0
        /*0528*/ 	.word	0x000000ff
        /*052c*/ 	.word	0x000000d0
        /*0530*/ 	.short	0x010a
        /*0532*/ 	.byte	0x08
	.zero		1


	//   ....[68]....
        /*0534*/ 	.word	0x00003cf0
        /*0538*/ 	.word	0x000000ff
        /*053c*/ 	.word	0x00000000
        /*0540*/ 	.short	0x0101
        /*0542*/ 	.byte	0x05
	.zero		1


	//   ....[69]....
        /*0544*/ 	.word	0x00004100
        /*0548*/ 	.word	0x00000000
        /*054c*/ 	.word	0x00000050
        /*0550*/ 	.short	0x010a
        /*0552*/ 	.byte	0xff
	.zero		1


	//   ....[70]....
        /*0554*/ 	.word	0x000041f0
        /*0558*/ 	.word	0x00000000
        /*055c*/ 	.word	0x00000000
        /*0560*/ 	.short	0x0101
        /*0562*/ 	.byte	0xff
	.zero		1


	//   ....[71]....
        /*0564*/ 	.word	0x00004510
        /*0568*/ 	.word	0x000000ff
        /*056c*/ 	.word	0x00000048
        /*0570*/ 	.short	0x010a
        /*0572*/ 	.byte	0x06
	.zero		1


	//   ....[72]....
        /*0574*/ 	.word	0x00004690
        /*0578*/ 	.word	0x000000ff
        /*057c*/ 	.word	0x00000038
        /*0580*/ 	.short	0x010a
        /*0582*/ 	.byte	0x06
	.zero		1


	//   ....[73]....
        /*0584*/ 	.word	0x000049c0
        /*0588*/ 	.word	0x000000ff
        /*058c*/ 	.word	0x00000030
        /*0590*/ 	.short	0x010b
        /*0592*/ 	.byte	0x06
	.zero		1


	//   ....[74]....
        /*0594*/ 	.word	0x000049e0
        /*0598*/ 	.word	0x000000ff
        /*059c*/ 	.word	0x00000000
        /*05a0*/ 	.short	0x0101
        /*05a2*/ 	.byte	0x25
	.zero		1


	//   ....[75]....
        /*05a4*/ 	.word	0x00004a20
        /*05a8*/ 	.word	0x00000000
        /*05ac*/ 	.word	0x00000038
        /*05b0*/ 	.short	0x010a
        /*05b2*/ 	.byte	0xff
	.zero		1


	//   ....[76]....
        /*05b4*/ 	.word	0x00004d90
        /*05b8*/ 	.word	0x00000000
        /*05bc*/ 	.word	0x00000050
        /*05c0*/ 	.short	0x010a
        /*05c2*/ 	.byte	0xff
	.zero		1


	//   ....[77]....
        /*05c4*/ 	.word	0x00004ea0
        /*05c8*/ 	.word	0x00000000
        /*05cc*/ 	.word	0x00000000
        /*05d0*/ 	.short	0x0101
        /*05d2*/ 	.byte	0xff
	.zero		1


	//   ....[78]....
        /*05d4*/ 	.word	0x00005840
        /*05d8*/ 	.word	0x000000ff
        /*05dc*/ 	.word	0x00000030
        /*05e0*/ 	.short	0x010a
        /*05e2*/ 	.byte	0x2b
	.zero		1


	//   ....[79]....
        /*05e4*/ 	.word	0x00005850
        /*05e8*/ 	.word	0x000000bb
        /*05ec*/ 	.word	0x00000070
        /*05f0*/ 	.short	0x010a
        /*05f2*/ 	.byte	0xff
	.zero		1


	//   ....[80]....
        /*05f4*/ 	.word	0x000059e0
        /*05f8*/ 	.word	0x000000ff
        /*05fc*/ 	.word	0x00000030
        /*0600*/ 	.short	0x010a
        /*0602*/ 	.byte	0x2b
	.zero		1


	//   ....[81]....
        /*0604*/ 	.word	0x00005ae0
        /*0608*/ 	.word	0x000000ff
        /*060c*/ 	.word	0x00000000
        /*0610*/ 	.short	0x0101
        /*0612*/ 	.byte	0x04
	.zero		1


	//   ....[82]....
        /*0614*/ 	.word	0x00005b40
        /*0618*/ 	.word	0x000000bb
        /*061c*/ 	.word	0x00000070
        /*0620*/ 	.short	0x010a
        /*0622*/ 	.byte	0xff
	.zero		1


	//   ....[83]....
        /*0624*/ 	.word	0x00005de0
        /*0628*/ 	.word	0x000000bb
        /*062c*/ 	.word	0x00000000
        /*0630*/ 	.short	0x0101
        /*0632*/ 	.byte	0xff
	.zero		1


	//   ....[84]....
        /*0634*/ 	.word	0x00007090
        /*0638*/ 	.word	0x00000003
        /*063c*/ 	.word	0x000000c0
        /*0640*/ 	.short	0x010a
        /*0642*/ 	.byte	0xff
	.zero		1


	//   ....[85]....
        /*0644*/ 	.word	0x000070f0
        /*0648*/ 	.word	0x00000002
        /*064c*/ 	.word	0x00000018
        /*0650*/ 	.short	0x010a
        /*0652*/ 	.byte	0xff
	.zero		1


	//   ....[86]....
        /*0654*/ 	.word	0x00007150
        /*0658*/ 	.word	0x00000002
        /*065c*/ 	.word	0x00000018
        /*0660*/ 	.short	0x010a
        /*0662*/ 	.byte	0xff
	.zero		1


	//   ....[87]....
        /*0664*/ 	.word	0x000071a0
        /*0668*/ 	.word	0x00000002
        /*066c*/ 	.word	0x00000050
        /*0670*/ 	.short	0x010a
        /*0672*/ 	.byte	0xff
	.zero		1


	//   ....[88]....
        /*0674*/ 	.word	0x00007200
        /*0678*/ 	.word	0x00000000
        /*067c*/ 	.word	0x00000000
        /*0680*/ 	.short	0x010a
        /*0682*/ 	.byte	0xff
	.zero		1


	//   ....[89]....
        /*0684*/ 	.word	0x00007260
        /*0688*/ 	.word	0x00000000
        /*068c*/ 	.word	0x00000000
        /*0690*/ 	.short	0x010a
        /*0692*/ 	.byte	0xff
	.zero		1


	//   ....[90]....
        /*0694*/ 	.word	0x000072b0
        /*0698*/ 	.word	0x00000000
        /*069c*/ 	.word	0x000000b0
        /*06a0*/ 	.short	0x010a
        /*06a2*/ 	.byte	0xff
	.zero		1


	//   ....[91]....
        /*06a4*/ 	.word	0x00007310
        /*06a8*/ 	.word	0x00000000
        /*06ac*/ 	.word	0x00000060
        /*06b0*/ 	.short	0x010a
        /*06b2*/ 	.byte	0xff
	.zero		1


	//   ....[92]....
        /*06b4*/ 	.word	0x00007360
        /*06b8*/ 	.word	0x00000000
        /*06bc*/ 	.word	0x00000050
        /*06c0*/ 	.short	0x010a
        /*06c2*/ 	.byte	0xff
	.zero		1


	//   ....[93]....
        /*06c4*/ 	.word	0x000073c0
        /*06c8*/ 	.word	0x00000000
        /*06cc*/ 	.word	0x00000060
        /*06d0*/ 	.short	0x010a
        /*06d2*/ 	.byte	0xff
	.zero		1


	//   ....[94]....
        /*06d4*/ 	.word	0x00007420
        /*06d8*/ 	.word	0x00000004
        /*06dc*/ 	.word	0x00000008
        /*06e0*/ 	.short	0x010a
        /*06e2*/ 	.byte	0xff
	.zero		1


	//   ....[95]....
        /*06e4*/ 	.word	0x00007500
        /*06e8*/ 	.word	0x00000002
        /*06ec*/ 	.word	0x00000008
        /*06f0*/ 	.short	0x010a
        /*06f2*/ 	.byte	0xff
	.zero		1


	//   ....[96]....
        /*06f4*/ 	.word	0x00007550
        /*06f8*/ 	.word	0x00000000
        /*06fc*/ 	.word	0x00000050
        /*0700*/ 	.short	0x010a
        /*0702*/ 	.byte	0xff
	.zero		1


	//   ....[97]....
        /*0704*/ 	.word	0x000075b0
        /*0708*/ 	.word	0x00000000
        /*070c*/ 	.word	0x00000090
        /*0710*/ 	.short	0x010a
        /*0712*/ 	.byte	0xff
	.zero		1


	//   ....[98]....
        /*0714*/ 	.word	0x00007610
        /*0718*/ 	.word	0x00000000
        /*071c*/ 	.word	0x00000000
        /*0720*/ 	.short	0x010a
        /*0722*/ 	.byte	0xff
	.zero		1


	//   ....[99]....
        /*0724*/ 	.word	0x00007670
        /*0728*/ 	.word	0x00000000
        /*072c*/ 	.word	0x00000000
        /*0730*/ 	.short	0x010a
        /*0732*/ 	.byte	0xff
	.zero		1


	//   ....[100]....
        /*0734*/ 	.word	0x000076d0
        /*0738*/ 	.word	0x00000000
        /*073c*/ 	.word	0x00000000
        /*0740*/ 	.short	0x010a
        /*0742*/ 	.byte	0xff
	.zero		1


	//   ....[101]....
        /*0744*/ 	.word	0x00007730
        /*0748*/ 	.word	0x00000000
        /*074c*/ 	.word	0x00000000
        /*0750*/ 	.short	0x010a
        /*0752*/ 	.byte	0xff
	.zero		1


	//   ....[102]....
        /*0754*/ 	.word	0x00007790
        /*0758*/ 	.word	0x00000000
        /*075c*/ 	.word	0x000000d0
        /*0760*/ 	.short	0x010a
        /*0762*/ 	.byte	0xff
	.zero		1


	//   ....[103]....
        /*0764*/ 	.word	0x000077e0
        /*0768*/ 	.word	0x00000000
        /*076c*/ 	.word	0x00000050
        /*0770*/ 	.short	0x010a
        /*0772*/ 	.byte	0xff
	.zero		1


	//   ....[104]....
        /*0774*/ 	.word	0x00007840
        /*0778*/ 	.word	0x00000000
        /*077c*/ 	.word	0x00000048
        /*0780*/ 	.short	0x010a
        /*0782*/ 	.byte	0xff
	.zero		1


	//   ....[105]....
        /*0784*/ 	.word	0x000078a0
        /*0788*/ 	.word	0x00000003
        /*078c*/ 	.word	0x00000038
        /*0790*/ 	.short	0x010a
        /*0792*/ 	.byte	0xff
	.zero		1


	//   ....[106]....
        /*0794*/ 	.word	0x000078f0
        /*0798*/ 	.word	0x00000000
        /*079c*/ 	.word	0x00000050
        /*07a0*/ 	.short	0x010a
        /*07a2*/ 	.byte	0xff
	.zero		1


	//   ....[107]....
        /*07a4*/ 	.word	0x00007950
        /*07a8*/ 	.word	0x00000000
        /*07ac*/ 	.word	0x00000030
        /*07b0*/ 	.short	0x010a
        /*07b2*/ 	.byte	0xff
	.zero		1


	//   ....[108]....
        /*07b4*/ 	.word	0x000079a0
        /*07b8*/ 	.word	0x000000bb
        /*07bc*/ 	.word	0x00000070
        /*07c0*/ 	.short	0x010a
        /*07c2*/ 	.byte	0xff
	.zero		1


	//----- nvinfo : EIATTR_NUM_MBARRIERS
	.align		4
.L_47:
        /*07c4*/ 	.byte	0x03, 0x38
        /*07c6*/ 	.short	0x001b


	//----- nvinfo : EIATTR_EXIT_INSTR_OFFSETS
	.align		4
        /*07c8*/ 	.byte	0x04, 0x1c
        /*07ca*/ 	.short	(.L_49 - .L_48)


	//   ....[0]....
.L_48:
        /*07cc*/ 	.word	0x00002720


	//   ....[1]....
        /*07d0*/ 	.word	0x00002c20


	//   ....[2]....
        /*07d4*/ 	.word	0x00002c80


	//   ....[3]....
        /*07d8*/ 	.word	0x00003f20


	//   ....[4]....
        /*07dc*/ 	.word	0x00004a50


	//   ....[5]....
        /*07e0*/ 	.word	0x00004a90


	//   ....[6]....
        /*07e4*/ 	.word	0x00007080


	//----- nvinfo : EIATTR_MAX_THREADS
	.align		4
.L_49:
        /*07e8*/ 	.byte	0x04, 0x05
        /*07ea*/ 	.short	(.L_51 - .L_50)
.L_50:
        /*07ec*/ 	.word	0x00000100
        /*07f0*/ 	.word	0x00000001
        /*07f4*/ 	.word	0x00000001


	//----- nvinfo : EIATTR_CRS_STACK_SIZE
	.align		4
.L_51:
        /*07f8*/ 	.byte	0x04, 0x1e
        /*07fa*/ 	.short	(.L_53 - .L_52)
.L_52:
        /*07fc*/ 	.word	0x00000000


	//----- nvinfo : EIATTR_CBANK_PARAM_SIZE
	.align		4
.L_53:
        /*0800*/ 	.byte	0x03, 0x19
        /*0802*/ 	.short	0x0800


	//----- nvinfo : EIATTR_PARAM_CBANK
	.align		4
        /*0804*/ 	.byte	0x04, 0x0a
        /*0806*/ 	.short	(.L_55 - .L_54)
	.align		4
.L_54:
        /*0808*/ 	.word	index@(.nv.constant0._ZN7cutlass13device_kernelINS_4gemm6kernel13GemmUniversalIN4cute5tupleIJiiiiEEENS1_10collective13CollectiveMmaINS1_35MainloopSm100TmaUmmaWarpSpecializedILi3ELi2ELi4ENS5_IJNS4_1CILi2EEENSA_ILi1EEESC_EEEEENS5_IJNSA_ILi256EEENSA_ILi64EEESG_EEEaNS5_IJlSC_lEEEaSI_NS4_8TiledMMAINS4_8MMA_AtomIJNS4_21SM100_MMA_S8_2x1SM_SSIaaiLi256ELi64ELNS4_4UMMA5MajorE0ELSN_0ELNSM_8SaturateE0EEEEEENS4_6LayoutINS5_IJSC_SC_SC_EEENS5_IJNSA_ILi0EEEST_ST_EEEEENS5_IJNS4_10UnderscoreESW_SW_EEEEENS4_18SM100_TMA_2SM_LOADENS4_14ComposedLayoutINS4_7SwizzleILi2ELi4ELi3EEENS4_18smem_ptr_flag_bitsILi8EEENSR_INS5_IJNSA_ILi8EEESG_EEENS5_IJSG_SC_EEEEEEEvNS4_8identityESZ_S19_vS1A_EENS_8epilogue10collective18CollectiveEpilogueINS1C_23Sm100TmaWarpSpecializedILi1ELi1ELi64ELb0ELb0EEEJNS5_IJNSA_ILi128EEESG_SG_EEENS5_IJNSR_IS1H_SC_EENSR_ISG_SC_EEEEEaSI_aSI_NS1C_6fusion15FusionCallbacksIS1G_NS1M_17LinearCombinationIaiaiLNS_15FloatRoundStyleE2EEES1I_S1L_JEEENS4_5SM1004TMEM4LOAD26SM100_TMEM_LOAD_32dp32b64xENS4_13SM90_TMA_LOADES19_NS4_39AutoVectorizingCopyWithAssumedAlignmentILi128EEENS4_14SM90_TMA_STOREES19_S1Y_S1Y_EEEvvEEEEvNT_6ParamsE)
        /*080c*/ 	.short	0x0380
        /*080e*/ 	.short	0x0800


	//----- nvinfo : EIATTR_SW_WAR
	.align		4
.L_55:
        /*0810*/ 	.byte	0x04, 0x36
        /*0812*/ 	.short	(.L_57 - .L_56)
.L_56:
        /*0814*/ 	.word	0x00000008
.L_57:


//--------------------- .nv.callgraph             --------------------------
	.section	.nv.callgraph,"",@"SHT_CUDA_CALLGRAPH"
	.align	4
	.sectionentsize	8
	.align		4
        /*0000*/ 	.word	0x00000000
	.align		4
        /*0004*/ 	.word	0xffffffff
	.align		4
        /*0008*/ 	.word	index@(_ZN7cutlass13device_kernelINS_4gemm6kernel13GemmUniversalIN4cute5tupleIJiiiiEEENS1_10collective13CollectiveMmaINS1_35MainloopSm100TmaUmmaWarpSpecializedILi3ELi2ELi4ENS5_IJNS4_1CILi2EEENSA_ILi1EEESC_EEEEENS5_IJNSA_ILi256EEENSA_ILi64EEESG_EEEaNS5_IJlSC_lEEEaSI_NS4_8TiledMMAINS4_8MMA_AtomIJNS4_21SM100_MMA_S8_2x1SM_SSIaaiLi256ELi64ELNS4_4UMMA5MajorE0ELSN_0ELNSM_8SaturateE0EEEEEENS4_6LayoutINS5_IJSC_SC_SC_EEENS5_IJNSA_ILi0EEEST_ST_EEEEENS5_IJNS4_10UnderscoreESW_SW_EEEEENS4_18SM100_TMA_2SM_LOADENS4_14ComposedLayoutINS4_7SwizzleILi2ELi4ELi3EEENS4_18smem_ptr_flag_bitsILi8EEENSR_INS5_IJNSA_ILi8EEESG_EEENS5_IJSG_SC_EEEEEEEvNS4_8identityESZ_S19_vS1A_EENS_8epilogue10collective18CollectiveEpilogueINS1C_23Sm100TmaWarpSpecializedILi1ELi1ELi64ELb0ELb0EEEJNS5_IJNSA_ILi128EEESG_SG_EEENS5_IJNSR_IS1H_SC_EENSR_ISG_SC_EEEEEaSI_aSI_NS1C_6fusion15FusionCallbacksIS1G_NS1M_17LinearCombinationIaiaiLNS_15FloatRoundStyleE2EEES1I_S1L_JEEENS4_5SM1004TMEM4LOAD26SM100_TMEM_LOAD_32dp32b64xENS4_13SM90_TMA_LOADES19_NS4_39AutoVectorizingCopyWithAssumedAlignmentILi128EEENS4_14SM90_TMA_STOREES19_S1Y_S1Y_EEEvvEEEEvNT_6ParamsE)
	.align		4
        /*000c*/ 	.word	index@(__assertfail)
	.align		4
        /*0010*/ 	.word	0x00000000
	.align		4
        /*0014*/ 	.word	0xfffffffe
	.align		4
        /*0018*/ 	.word	0x00000000
	.align		4
        /*001c*/ 	.word	0xfffffffd
	.align		4
        /*0020*/ 	.word	0x00000000
	.align		4
        /*0024*/ 	.word	0xfffffffc


//--------------------- .nv.constant4             --------------------------
	.section	.nv.constant4,"a",@progbits
	.align	8
	.align		8
.nv.constant4:
        /*0000*/ 	.dword	__assertfail
	.align		8
        /*0008*/ 	.dword	__unnamed_1
	.align		8
        /*0010*/ 	.dword	__unnamed_2
	.align		8
        /*0018*/ 	.dword	_ZN40_INTERNAL_aa25d2d6_4_k_cu_7a8b5b49_100454cuda3std3__45__cpo5beginE
	.align		8
        /*0020*/ 	.dword	_ZN40_INTERNAL_aa25d2d6_4_k_cu_7a8b5b49_100454cuda3std3__45__cpo3endE
	.align		8
        /*0028*/ 	.dword	_ZN40_INTERNAL_aa25d2d6_4_k_cu_7a8b5b49_100454cuda3std3__45__cpo6cbeginE
	.align		8
        /*0030*/ 	.dword	_ZN40_INTERNAL_aa25d2d6_4_k_cu_7a8b5b49_100454cuda3std3__45__cpo4cendE
	.align		8
        /*0038*/ 	.dword	_ZN40_INTERNAL_aa25d2d6_4_k_cu_7a8b5b49_100454cuda3std3__442_GLOBAL__N__aa25d2d6_4_k_cu_7a8b5b49_100456ignoreE
	.align		8
        /*0040*/ 	.dword	_ZN40_INTERNAL_aa25d2d6_4_k_cu_7a8b5b49_100454cuda3std3__419piecewise_constructE
	.align		8
        /*0048*/ 	.dword	_ZN40_INTERNAL_aa25d2d6_4_k_cu_7a8b5b49_100454cuda3std3__48in_placeE
	.align		8
        /*0050*/ 	.dword	_ZN40_INTERNAL_aa25d2d6_4_k_cu_7a8b5b49_100454cuda3std6ranges3__45__cpo4swapE
	.align		8
        /*0058*/ 	.dword	_ZN40_INTERNAL_aa25d2d6_4_k_cu_7a8b5b49_100454cuda3std6ranges3__45__cpo9iter_moveE
	.align		8
        /*0060*/ 	.dword	_ZN40_INTERNAL_aa25d2d6_4_k_cu_7a8b5b49_100454cute7productE
	.align		8
        /*0068*/ 	.dword	_ZN40_INTERNAL_aa25d2d6_4_k_cu_7a8b5b49_100454cute1_E
	.align		8
        /*0070*/ 	.dword	$str$25
	.align		8
        /*0078*/ 	.dword	$str$26
	.align		8
        /*0080*/ 	.dword	$str$27
	.align		8
        /*0088*/ 	.dword	$str$28


//--------------------- .text._ZN7cutlass13device_kernelINS_4gemm6kernel13GemmUniversalIN4cute5tupleIJiiiiEEENS1_10collective13CollectiveMmaINS1_35MainloopSm100TmaUmmaWarpSpecializedILi3ELi2ELi4ENS5_IJNS4_1CILi2EEENSA_ILi1EEESC_EEEEENS5_IJNSA_ILi256EEENSA_ILi64EEESG_EEEaNS5_IJlSC_lEEEaSI_NS4_8TiledMMAINS4_8MMA_AtomIJNS4_21SM100_MMA_S8_2x1SM_SSIaaiLi256ELi64ELNS4_4UMMA5MajorE0ELSN_0ELNSM_8SaturateE0EEEEEENS4_6LayoutINS5_IJSC_SC_SC_EEENS5_IJNSA_ILi0EEEST_ST_EEEEENS5_IJNS4_10UnderscoreESW_SW_EEEEENS4_18SM100_TMA_2SM_LOADENS4_14ComposedLayoutINS4_7SwizzleILi2ELi4ELi3EEENS4_18smem_ptr_flag_bitsILi8EEENSR_INS5_IJNSA_ILi8EEESG_EEENS5_IJSG_SC_EEEEEEEvNS4_8identityESZ_S19_vS1A_EENS_8epilogue10collective18CollectiveEpilogueINS1C_23Sm100TmaWarpSpecializedILi1ELi1ELi64ELb0ELb0EEEJNS5_IJNSA_ILi128EEESG_SG_EEENS5_IJNSR_IS1H_SC_EENSR_ISG_SC_EEEEEaSI_aSI_NS1C_6fusion15FusionCallbacksIS1G_NS1M_17LinearCombinationIaiaiLNS_15FloatRoundStyleE2EEES1I_S1L_JEEENS4_5SM1004TMEM4LOAD26SM100_TMEM_LOAD_32dp32b64xENS4_13SM90_TMA_LOADES19_NS4_39AutoVectorizingCopyWithAssumedAlignmentILi128EEENS4_14SM90_TMA_STOREES19_S1Y_S1Y_EEEvvEEEEvNT_6ParamsE --------------------------
	.section	.text._ZN7cutlass13device_kernelINS_4gemm6kernel13GemmUniversalIN4cute5tupleIJiiiiEEENS1_10collective13CollectiveMmaINS1_35MainloopSm100TmaUmmaWarpSpecializedILi3ELi2ELi4ENS5_IJNS4_1CILi2EEENSA_ILi1EEESC_EEEEENS5_IJNSA_ILi256EEENSA_ILi64EEESG_EEEaNS5_IJlSC_lEEEaSI_NS4_8TiledMMAINS4_8MMA_AtomIJNS4_21SM100_MMA_S8_2x1SM_SSIaaiLi256ELi64ELNS4_4UMMA5MajorE0ELSN_0ELNSM_8SaturateE0EEEEEENS4_6LayoutINS5_IJSC_SC_SC_EEENS5_IJNSA_ILi0EEEST_ST_EEEEENS5_IJNS4_10UnderscoreESW_SW_EEEEENS4_18SM100_TMA_2SM_LOADENS4_14ComposedLayoutINS4_7SwizzleILi2ELi4ELi3EEENS4_18smem_ptr_flag_bitsILi8EEENSR_INS5_IJNSA_ILi8EEESG_EEENS5_IJSG_SC_EEEEEEEvNS4_8identityESZ_S19_vS1A_EENS_8epilogue10collective18CollectiveEpilogueINS1C_23Sm100TmaWarpSpecializedILi1ELi1ELi64ELb0ELb0EEEJNS5_IJNSA_ILi128EEESG_SG_EEENS5_IJNSR_IS1H_SC_EENSR_ISG_SC_EEEEEaSI_aSI_NS1C_6fusion15FusionCallbacksIS1G_NS1M_17LinearCombinationIaiaiLNS_15FloatRoundStyleE2EEES1I_S1L_JEEENS4_5SM1004TMEM4LOAD26SM100_TMEM_LOAD_32dp32b64xENS4_13SM90_TMA_LOADES19_NS4_39AutoVectorizingCopyWithAssumedAlignmentILi128EEENS4_14SM90_TMA_STOREES19_S1Y_S1Y_EEEvvEEEEvNT_6ParamsE,"ax",@progbits
	.align	128
.text._ZN7cutlass13device_kernelINS_4gemm6kernel13GemmUniversalIN4cute5tupleIJiiiiEEENS1_10collective13CollectiveMmaINS1_35MainloopSm100TmaUmmaWarpSpecializedILi3ELi2ELi4ENS5_IJNS4_1CILi2EEENSA_ILi1EEESC_EEEEENS5_IJNSA_ILi256EEENSA_ILi64EEESG_EEEaNS5_IJlSC_lEEEaSI_NS4_8TiledMMAINS4_8MMA_AtomIJNS4_21SM100_MMA_S8_2x1SM_SSIaaiLi256ELi64ELNS4_4UMMA5MajorE0ELSN_0ELNSM_8SaturateE0EEEEEENS4_6LayoutINS5_IJSC_SC_SC_EEENS5_IJNSA_ILi0EEEST_ST_EEEEENS5_IJNS4_10UnderscoreESW_SW_EEEEENS4_18SM100_TMA_2SM_LOADENS4_14ComposedLayoutINS4_7SwizzleILi2ELi4ELi3EEENS4_18smem_ptr_flag_bitsILi8EEENSR_INS5_IJNSA_ILi8EEESG_EEENS5_IJSG_SC_EEEEEEEvNS4_8identityESZ_S19_vS1A_EENS_8epilogue10collective18CollectiveEpilogueINS1C_23Sm100TmaWarpSpecializedILi1ELi1ELi64ELb0ELb0EEEJNS5_IJNSA_ILi128EEESG_SG_EEENS5_IJNSR_IS1H_SC_EENSR_ISG_SC_EEEEEaSI_aSI_NS1C_6fusion15FusionCallbacksIS1G_NS1M_17LinearCombinationIaiaiLNS_15FloatRoundStyleE2EEES1I_S1L_JEEENS4_5SM1004TMEM4LOAD26SM100_TMEM_LOAD_32dp32b64xENS4_13SM90_TMA_LOADES19_NS4_39AutoVectorizingCopyWithAssumedAlignmentILi128EEENS4_14SM90_TMA_STOREES19_S1Y_S1Y_EEEvvEEEEvNT_6ParamsE:
        .type           _ZN7cutlass13device_kernelINS_4gemm6kernel13GemmUniversalIN4cute5tupleIJiiiiEEENS1_10collective13CollectiveMmaINS1_35MainloopSm100TmaUmmaWarpSpecializedILi3ELi2ELi4ENS5_IJNS4_1CILi2EEENSA_ILi1EEESC_EEEEENS5_IJNSA_ILi256EEENSA_ILi64EEESG_EEEaNS5_IJlSC_lEEEaSI_NS4_8TiledMMAINS4_8MMA_AtomIJNS4_21SM100_MMA_S8_2x1SM_SSIaaiLi256ELi64ELNS4_4UMMA5MajorE0ELSN_0ELNSM_8SaturateE0EEEEEENS4_6LayoutINS5_IJSC_SC_SC_EEENS5_IJNSA_ILi0EEEST_ST_EEEEENS5_IJNS4_10UnderscoreESW_SW_EEEEENS4_18SM100_TMA_2SM_LOADENS4_14ComposedLayoutINS4_7SwizzleILi2ELi4ELi3EEENS4_18smem_ptr_flag_bitsILi8EEENSR_INS5_IJNSA_ILi8EEESG_EEENS5_IJSG_SC_EEEEEEEvNS4_8identityESZ_S19_vS1A_EENS_8epilogue10collective18CollectiveEpilogueINS1C_23Sm100TmaWarpSpecializedILi1ELi1ELi64ELb0ELb0EEEJNS5_IJNSA_ILi128EEESG_SG_EEENS5_IJNSR_IS1H_SC_EENSR_ISG_SC_EEEEEaSI_aSI_NS1C_6fusion15FusionCallbacksIS1G_NS1M_17LinearCombinationIaiaiLNS_15FloatRoundStyleE2EEES1I_S1L_JEEENS4_5SM1004TMEM4LOAD26SM100_TMEM_LOAD_32dp32b64xENS4_13SM90_TMA_LOADES19_NS4_39AutoVectorizingCopyWithAssumedAlignmentILi128EEENS4_14SM90_TMA_STOREES19_S1Y_S1Y_EEEvvEEEEvNT_6ParamsE,@function
        .size           _ZN7cutlass13device_kernelINS_4gemm6kernel13GemmUniversalIN4cute5tupleIJiiiiEEENS1_10collective13CollectiveMmaINS1_35MainloopSm100TmaUmmaWarpSpecializedILi3ELi2ELi4ENS5_IJNS4_1CILi2EEENSA_ILi1EEESC_EEEEENS5_IJNSA_ILi256EEENSA_ILi64EEESG_EEEaNS5_IJlSC_lEEEaSI_NS4_8TiledMMAINS4_8MMA_AtomIJNS4_21SM100_MMA_S8_2x1SM_SSIaaiLi256ELi64ELNS4_4UMMA5MajorE0ELSN_0ELNSM_8SaturateE0EEEEEENS4_6LayoutINS5_IJSC_SC_SC_EEENS5_IJNSA_ILi0EEEST_ST_EEEEENS5_IJNS4_10UnderscoreESW_SW_EEEEENS4_18SM100_TMA_2SM_LOADENS4_14ComposedLayoutINS4_7SwizzleILi2ELi4ELi3EEENS4_18smem_ptr_flag_bitsILi8EEENSR_INS5_IJNSA_ILi8EEESG_EEENS5_IJSG_SC_EEEEEEEvNS4_8identityESZ_S19_vS1A_EENS_8epilogue10collective18CollectiveEpilogueINS1C_23Sm100TmaWarpSpecializedILi1ELi1ELi64ELb0ELb0EEEJNS5_IJNSA_ILi128EEESG_SG_EEENS5_IJNSR_IS1H_SC_EENSR_ISG_SC_EEEEEaSI_aSI_NS1C_6fusion15FusionCallbacksIS1G_NS1M_17LinearCombinationIaiaiLNS_15FloatRoundStyleE2EEES1I_S1L_JEEENS4_5SM1004TMEM4LOAD26SM100_TMEM_LOAD_32dp32b64xENS4_13SM90_TMA_LOADES19_NS4_39AutoVectorizingCopyWithAssumedAlignmentILi128EEENS4_14SM90_TMA_STOREES19_S1Y_S1Y_EEEvvEEEEvNT_6ParamsE,(.L_x_146 - _ZN7cutlass13device_kernelINS_4gemm6kernel13GemmUniversalIN4cute5tupleIJiiiiEEENS1_10collective13CollectiveMmaINS1_35MainloopSm100TmaUmmaWarpSpecializedILi3ELi2ELi4ENS5_IJNS4_1CILi2EEENSA_ILi1EEESC_EEEEENS5_IJNSA_ILi256EEENSA_ILi64EEESG_EEEaNS5_IJlSC_lEEEaSI_NS4_8TiledMMAINS4_8MMA_AtomIJNS4_21SM100_MMA_S8_2x1SM_SSIaaiLi256ELi64ELNS4_4UMMA5MajorE0ELSN_0ELNSM_8SaturateE0EEEEEENS4_6LayoutINS5_IJSC_SC_SC_EEENS5_IJNSA_ILi0EEEST_ST_EEEEENS5_IJNS4_10UnderscoreESW_SW_EEEEENS4_18SM100_TMA_2SM_LOADENS4_14ComposedLayoutINS4_7SwizzleILi2ELi4ELi3EEENS4_18smem_ptr_flag_bitsILi8EEENSR_INS5_IJNSA_ILi8EEESG_EEENS5_IJSG_SC_EEEEEEEvNS4_8identityESZ_S19_vS1A_EENS_8epilogue10collective18CollectiveEpilogueINS1C_23Sm100TmaWarpSpecializedILi1ELi1ELi64ELb0ELb0EEEJNS5_IJNSA_ILi128EEESG_SG_EEENS5_IJNSR_IS1H_SC_EENSR_ISG_SC_EEEEEaSI_aSI_NS1C_6fusion15FusionCallbacksIS1G_NS1M_17LinearCombinationIaiaiLNS_15FloatRoundStyleE2EEES1I_S1L_JEEENS4_5SM1004TMEM4LOAD26SM100_TMEM_LOAD_32dp32b64xENS4_13SM90_TMA_LOADES19_NS4_39AutoVectorizingCopyWithAssumedAlignmentILi128EEENS4_14SM90_TMA_STOREES19_S1Y_S1Y_EEEvvEEEEvNT_6ParamsE)
        .other          _ZN7cutlass13device_kernelINS_4gemm6kernel13GemmUniversalIN4cute5tupleIJiiiiEEENS1_10collective13CollectiveMmaINS1_35MainloopSm100TmaUmmaWarpSpecializedILi3ELi2ELi4ENS5_IJNS4_1CILi2EEENSA_ILi1EEESC_EEEEENS5_IJNSA_ILi256EEENSA_ILi64EEESG_EEEaNS5_IJlSC_lEEEaSI_NS4_8TiledMMAINS4_8MMA_AtomIJNS4_21SM100_MMA_S8_2x1SM_SSIaaiLi256ELi64ELNS4_4UMMA5MajorE0ELSN_0ELNSM_8SaturateE0EEEEEENS4_6LayoutINS5_IJSC_SC_SC_EEENS5_IJNSA_ILi0EEEST_ST_EEEEENS5_IJNS4_10UnderscoreESW_SW_EEEEENS4_18SM100_TMA_2SM_LOADENS4_14ComposedLayoutINS4_7SwizzleILi2ELi4ELi3EEENS4_18smem_ptr_flag_bitsILi8EEENSR_INS5_IJNSA_ILi8EEESG_EEENS5_IJSG_SC_EEEEEEEvNS4_8identityESZ_S19_vS1A_EENS_8epilogue10collective18CollectiveEpilogueINS1C_23Sm100TmaWarpSpecializedILi1ELi1ELi64ELb0ELb0EEEJNS5_IJNSA_ILi128EEESG_SG_EEENS5_IJNSR_IS1H_SC_EENSR_ISG_SC_EEEEEaSI_aSI_NS1C_6fusion15FusionCallbacksIS1G_NS1M_17LinearCombinationIaiaiLNS_15FloatRoundStyleE2EEES1I_S1L_JEEENS4_5SM1004TMEM4LOAD26SM100_TMEM_LOAD_32dp32b64xENS4_13SM90_TMA_LOADES19_NS4_39AutoVectorizingCopyWithAssumedAlignmentILi128EEENS4_14SM90_TMA_STOREES19_S1Y_S1Y_EEEvvEEEEvNT_6ParamsE,@"STO_CUDA_ENTRY STV_DEFAULT"
_ZN7cutlass13device_kernelINS_4gemm6kernel13GemmUniversalIN4cute5tupleIJiiiiEEENS1_10collective13CollectiveMmaINS1_35MainloopSm100TmaUmmaWarpSpecializedILi3ELi2ELi4ENS5_IJNS4_1CILi2EEENSA_ILi1EEESC_EEEEENS5_IJNSA_ILi256EEENSA_ILi64EEESG_EEEaNS5_IJlSC_lEEEaSI_NS4_8TiledMMAINS4_8MMA_AtomIJNS4_21SM100_MMA_S8_2x1SM_SSIaaiLi256ELi64ELNS4_4UMMA5MajorE0ELSN_0ELNSM_8SaturateE0EEEEEENS4_6LayoutINS5_IJSC_SC_SC_EEENS5_IJNSA_ILi0EEEST_ST_EEEEENS5_IJNS4_10UnderscoreESW_SW_EEEEENS4_18SM100_TMA_2SM_LOADENS4_14ComposedLayoutINS4_7SwizzleILi2ELi4ELi3EEENS4_18smem_ptr_flag_bitsILi8EEENSR_INS5_IJNSA_ILi8EEESG_EEENS5_IJSG_SC_EEEEEEEvNS4_8identityESZ_S19_vS1A_EENS_8epilogue10collective18CollectiveEpilogueINS1C_23Sm100TmaWarpSpecializedILi1ELi1ELi64ELb0ELb0EEEJNS5_IJNSA_ILi128EEESG_SG_EEENS5_IJNSR_IS1H_SC_EENSR_ISG_SC_EEEEEaSI_aSI_NS1C_6fusion15FusionCallbacksIS1G_NS1M_17LinearCombinationIaiaiLNS_15FloatRoundStyleE2EEES1I_S1L_JEEENS4_5SM1004TMEM4LOAD26SM100_TMEM_LOAD_32dp32b64xENS4_13SM90_TMA_LOADES19_NS4_39AutoVectorizingCopyWithAssumedAlignmentILi128EEENS4_14SM90_TMA_STOREES19_S1Y_S1Y_EEEvvEEEEvNT_6ParamsE:
[----:B------:R-:W1:Y:S01]  /*0000*/  LDC R1, c[0x0][0x37c] ;  /* 0x0000df00ff017b82 */ /* 0x000e620000000800 */
[----:B------:R-:W2:Y:S01]  /*0010*/  S2R R175, SR_TID.X ;  /* 0x0000000000af7919 */ /* 0x000ea20000002100 */
[----:B------:R-:W3:Y:S06]  /*0020*/  LDCU.64 UR6, c[0x0][0x890] ;  /* 0x00011200ff0677ac */ /* 0x000eec0008000a00 */
[----:B------:R-:W4:Y:S01]  /*0030*/  S2UR UR37, SR_CgaCtaId ;  /* 0x00000000002579c3 */ /* 0x000f220000008800 */
[----:B------:R-:W-:Y:S02]  /*0040*/  PRMT R167, RZ, 0x7610, R167 ;  /* 0x00007610ffa77816 */ /* 0x000fe400000000a7 */
[----:B------:R-:W-:Y:S01]  /*0050*/  ELECT P1, URZ, PT ;  /* 0x0000000000ff782f */ /* 0x000fe20003820000 */
[----:B------:R-:W1:Y:S01]  /*0060*/  LDCU.64 UR40, c[0x0][0x358] ;  /* 0x00006b00ff2877ac */ /* 0x000e620008000a00 */
[----:B---3--:R-:W-:-:S04]  /*0070*/  UISETP.NE.U32.AND UP0, UPT, UR6, URZ, UPT ;  /* 0x000000ff0600728c */ /* 0x008fc8000bf05070 */
[----:B------:R-:W-:Y:S02]  /*0080*/  UISETP.NE.AND.EX UP0, UPT, UR7, URZ, UPT, UP0 ;  /* 0x000000ff0700728c */ /* 0x000fe4000bf05300 */
[----:B----4-:R-:W-:Y:S02]  /*0090*/  ULOP3.LUT UR5, UR37, 0x1, URZ, 0xc0, !UPT ;  /* 0x0000000125057892 */ /* 0x010fe4000f8ec0ff */
[----:B------:R-:W-:Y:S01]  /*00a0*/  ULOP3.LUT UR4, UR37, 0x1, URZ, 0x3c, !UPT ;  /* 0x0000000125047892 */ /* 0x000fe2000f8e3cff */
[----:B--2---:R-:W-:-:S05]  /*00b0*/  SHF.R.U32.HI R180, RZ, 0x5, R175 ;  /* 0x00000005ffb47819 */ /* 0x004fca00000116af */
[----:B------:R-:W2:Y:S02]  /*00c0*/  SHFL.IDX PT, R0, R180, RZ, 0x1f ;  /* 0x00001fffb4007589 */ /* 0x000ea400000e0000 */
[----:B--2---:R-:W-:Y:S01]  /*00d0*/  R2UR UR10, R0 ;  /* 0x00000000000a72ca */ /* 0x004fe200000e0000 */
[----:B-1----:R-:W-:-:S14]  /*00e0*/  BRA.U UP0, `(.L_x_0) ;  /* 0x00000001002c7547 */ /* 0x002fdc000b800000 */
[----:B------:R-:W1:Y:S02]  /*00f0*/  LDCU.64 UR8, c[0x0][0x888] ;  /* 0x00011100ff0877ac */ /* 0x000e640008000a00 */
[----:B-1----:R-:W-:-:S04]  /*0100*/  UISETP.NE.U32.AND UP0, UPT, UR8, URZ, UPT ;  /* 0x000000ff0800728c */ /* 0x002fc8000bf05070 */
[----:B------:R-:W-:-:S09]  /*0110*/  UISETP.NE.AND.EX UP0, UPT, UR9, URZ, UPT, UP0 ;  /* 0x000000ff0900728c */ /* 0x000fd2000bf05300 */
[----:B------:R-:W-:Y:S05]  /*0120*/  BRA.U !UP0, `(.L_x_1) ;  /* 0x0000000108107547 */ /* 0x000fea000b800000 */
[----:B------:R-:W1:Y:S02]  /*0130*/  LDC.64 R80, c[0x0][0x888] ;  /* 0x00022200ff507b82 */ /* 0x000e640000000a00 */
[----:B-1----:R1:W5:Y:S01]  /*0140*/  LDG.E R80, desc[UR40][R80.64] ;  /* 0x0000002850507981 */ /* 0x002362000c1e1900 */
[----:B------:R-:W-:Y:S01]  /*0150*/  HFMA2 R167, -RZ, RZ, 0, 5.9604644775390625e-08 ;  /* 0x00000001ffa77431 */ /* 0x000fe200000001ff */
[----:B------:R-:W-:Y:S05]  /*0160*/  BRA `(.L_x_0) ;  /* 0x00000000000c7947 */ /* 0x000fea0003800000 */
.L_x_1:
[----:B------:R-:W1:Y:S01]  /*0170*/  LDCU UR8, c[0x0][0x880] ;  /* 0x00011000ff0877ac */ /* 0x000e620008000800 */
[----:B------:R-:W-:Y:S01]  /*0180*/  HFMA2 R167, -RZ, RZ, 0, 5.9604644775390625e-08 ;  /* 0x00000001ffa77431 */ /* 0x000fe200000001ff */
[----:B-1----:R-:W-:-:S07]  /*0190*/  MOV R80, UR8 ;  /* 0x0000000800507c02 */ /* 0x002fce0008000f00 */
.L_x_0:
[----:B------:R-:W2:Y:S02]  /*01a0*/  LDCU.64 UR8, c[0x0][0x8b0] ;  /* 0x00011600ff0877ac */ /* 0x000ea40008000a00 */
[----:B--2---:R-:W-:-:S04]  /*01b0*/  UISETP.NE.U32.AND UP0, UPT, UR8, URZ, UPT ;  /* 0x000000ff0800728c */ /* 0x004fc8000bf05070 */
[----:B------:R-:W-:-:S09]  /*01c0*/  UISETP.NE.AND.EX UP0, UPT, UR9, URZ, UPT, UP0 ;  /* 0x000000ff0900728c */ /* 0x000fd2000bf05300 */
[----:B------:R-:W-:Y:S05]  /*01d0*/  BRA.U UP0, `(.L_x_2) ;  /* 0x0000000100247547 */ /* 0x000fea000b800000 */
[----:B------:R-:W2:Y:S02]  /*01e0*/  LDCU.64 UR8, c[0x0][0x8a8] ;  /* 0x00011500ff0877ac */ /* 0x000ea40008000a00 */
[----:B--2---:R-:W-:-:S04]  /*01f0*/  UISETP.NE.U32.AND UP0, UPT, UR8, URZ, UPT ;  /* 0x000000ff0800728c */ /* 0x004fc8000bf05070 */
[----:B------:R-:W-:-:S09]  /*0200*/  UISETP.NE.AND.EX UP0, UPT, UR9, URZ, UPT, UP0 ;  /* 0x000000ff0900728c */ /* 0x000fd2000bf05300 */
[----:B------:R-:W-:Y:S05]  /*0210*/  BRA.U !UP0, `(.L_x_3) ;  /* 0x00000001080c7547 */ /* 0x000fea000b800000 */
[----:B------:R-:W2:Y:S02]  /*0220*/  LDC.64 R78, c[0x0][0x8a8] ;  /* 0x00022a00ff4e7b82 */ /* 0x000ea40000000a00 */
[----:B--2---:R2:W5:Y:S01]  /*0230*/  LDG.E R78, desc[UR40][R78.64] ;  /* 0x000000284e4e7981 */ /* 0x004562000c1e1900 */
[----:B------:R-:W-:Y:S05]  /*0240*/  BRA `(.L_x_2) ;  /* 0x0000000000087947 */ /* 0x000fea0003800000 */
.L_x_3:
[----:B------:R-:W2:Y:S02]  /*0250*/  LDCU UR8, c[0x0][0x8a0] ;  /* 0x00011400ff0877ac */ /* 0x000ea40008000800 */
[----:B--2---:R-:W-:Y:S02]  /*0260*/  MOV R78, UR8 ;  /* 0x00000008004e7c02 */ /* 0x004fe40008000f00 */
.L_x_2:
[----:B------:R-:W-:Y:S01]  /*0270*/  IMAD.U32 R0, RZ, RZ, UR10 ;  /* 0x0000000aff007e24 */ /* 0x000fe2000f8e00ff */
[----:B------:R-:W-:Y:S04]  /*0280*/  BSSY.RECONVERGENT B0, `(.L_x_4) ;  /* 0x000000c000007945 */ /* 0x000fe80003800200 */
[C---:B------:R-:W-:Y:S02]  /*0290*/  ISETP.NE.OR P2, PT, R0.reuse, 0x1, !P1 ;  /* 0x000000010000780c */ /* 0x040fe40004f45670 */
[----:B------:R-:W-:-:S11]  /*02a0*/  ISETP.NE.OR P0, PT, R0, 0x3, !P1 ;  /* 0x000000030000780c */ /* 0x000fd60004f05670 */
[----:B------:R-:W-:Y:S05]  /*02b0*/  @P2 BRA `(.L_x_5) ;  /* 0x0000000000202947 */ /* 0x000fea0003800000 */
[----:B------:R-:W3:Y:S02]  /*02c0*/  LDCU.64 UR8, c[0x0][0x348] ;  /* 0x00006900ff0877ac */ /* 0x000ee40008000a00 */
[----:B---3--:R-:W-:Y:S02]  /*02d0*/  UIADD3 UR12, UP1, UPT, UR8, 0x80, URZ ;  /* 0x00000080080c7890 */ /* 0x008fe4000ff3e0ff */
[----:B------:R-:W-:Y:S02]  /*02e0*/  UIADD3 UR8, UP0, UPT, UR8, 0x180, URZ ;  /* 0x0000018008087890 */ /* 0x000fe4000ff1e0ff */
[----:B------:R-:W-:Y:S02]  /*02f0*/  UIADD3.X UR13, UPT, UPT, URZ, UR9, URZ, UP1, !UPT ;  /* 0x00000009ff0d7290 */ /* 0x000fe40008ffe4ff */
[----:B------:R-:W-:-:S07]  /*0300*/  UIADD3.X UR9, UPT, UPT, URZ, UR9, URZ, UP0, !UPT ;  /* 0x00000009ff097290 */ /* 0x000fce00087fe4ff */
[----:B------:R3:W-:Y:S02]  /*0310*/  UTMACCTL.PF [UR12] ;  /* 0x000000000c0079b9 */ /* 0x0007e40008040000 */
[----:B------:R3:W-:Y:S02]  /*0320*/  UTMACCTL.PF [UR8] ;  /* 0x00000000080079b9 */ /* 0x0007e40008040000 */
[----:B---3--:R-:W-:Y:S01]  /*0330*/  NOP ;  /* 0x0000000000007918 */ /* 0x008fe20000000000 */
.L_x_5:
[----:B------:R-:W-:Y:S05]  /*0340*/  BSYNC.RECONVERGENT B0 ;  /* 0x0000000000007941 */ /* 0x000fea0003800200 */
.L_x_4:
[----:B------:R-:W-:Y:S04]  /*0350*/  BSSY.RECONVERGENT B0, `(.L_x_6) ;  /* 0x000000a000007945 */ /* 0x000fe80003800200 */
        /* <DEDUP_REMOVED lines=9> */
.L_x_7:
[----:B------:R-:W-:Y:S05]  /*03f0*/  BSYNC.RECONVERGENT B0 ;  /* 0x0000000000007941 */ /* 0x000fea0003800200 */
.L_x_6:
[----:B------:R-:W3:Y:S01]  /*0400*/  LDCU.64 UR8, c[0x0][0x888] ;  /* 0x00011100ff0877ac */ /* 0x000ee20008000a00 */
[----:B------:R-:W-:Y:S02]  /*0410*/  UISETP.EQ.U32.AND UP1, UPT, UR6, URZ, UPT ;  /* 0x000000ff0600728c */ /* 0x000fe4000bf22070 */
[----:B------:R-:W-:Y:S02]  /*0420*/  UPLOP3.LUT UP5, UPT, UPT, UPT, UPT, 0x80, 0x8 ;  /* 0x000000000008789c */ /* 0x000fe40003faf070 */
[----:B---3--:R-:W-:-:S04]  /*0430*/  UISETP.NE.U32.AND UP0, UPT, UR8, URZ, UPT ;  /* 0x000000ff0800728c */ /* 0x008fc8000bf05070 */
[----:B------:R-:W-:-:S04]  /*0440*/  UISETP.NE.AND.EX UP0, UPT, UR9, URZ, UPT, UP0 ;  /* 0x000000ff0900728c */ /* 0x000fc8000bf05300 */
[----:B------:R-:W-:-:S04]  /*0450*/  UISETP.EQ.OR.EX UP2, UPT, UR7, URZ, !UP0, UP1 ;  /* 0x000000ff0700728c */ /* 0x000fc8000c742710 */
[----:B------:R-:W-:-:S05]  /*0460*/  UP2UR UR44, UPR, URZ, 0x4 ;  /* 0x00000004ff2c7883 */ /* 0x000fca0008000000 */
[----:B------:R-:W-:Y:S07]  /*0470*/  BRA.U !UP2, `(.L_x_8) ;  /* 0x000000010a207547 */ /* 0x000fee000b800000 */
[----:B-----5:R-:W-:Y:S01]  /*0480*/  R2UR UR8, R80 ;  /* 0x00000000500872ca */ /* 0x020fe200000e0000 */
[----:B------:R-:W-:Y:S02]  /*0490*/  UISETP.NE.U32.AND UP2, UPT, UR6, URZ, UPT ;  /* 0x000000ff0600728c */ /* 0x000fe4000bf45070 */
[----:B------:R-:W-:Y:S02]  /*04a0*/  USEL UR6, URZ, 0xffffffff, UP0 ;  /* 0xffffffffff067887 */ /* 0x000fe40008000000 */
[----:B------:R-:W-:-:S08]  /*04b0*/  UISETP.NE.AND.EX UP2, UPT, UR7, URZ, UPT, UP2 ;  /* 0x000000ff0700728c */ /* 0x000fd0000bf45320 */
[----:B------:R-:W-:-:S04]  /*04c0*/  UISETP.NE.AND UP1, UPT, UR8, URZ, UPT ;  /* 0x000000ff0800728c */ /* 0x000fc8000bf25270 */
[----:B------:R-:W-:-:S04]  /*04d0*/  @!UP2 USEL UR6, URZ, 0xffffffff, UP1 ;  /* 0xffffffffff06a887 */ /* 0x000fc80008800000 */
[----:B------:R-:W-:-:S04]  /*04e0*/  ULOP3.LUT UR6, UR6, 0x1, URZ, 0xc0, !UPT ;  /* 0x0000000106067892 */ /* 0x000fc8000f8ec0ff */
[----:B------:R-:W-:-:S11]  /*04f0*/  UISETP.NE.U32.AND UP5, UPT, UR6, 0x1, UPT ;  /* 0x000000010600788c */ /* 0x000fd6000bfa5070 */
.L_x_8:
[----:B------:R-:W3:Y:S01]  /*0500*/  SHFL.IDX PT, R0, R180, RZ, 0x1f ;  /* 0x00001fffb4007589 */ /* 0x000ee200000e0000 */
[----:B------:R-:W-:-:S04]  /*0510*/  UISETP.NE.AND UP1, UPT, UR10, 0x2, UPT ;  /* 0x000000020a00788c */ /* 0x000fc8000bf25270 */
[----:B------:R-:W-:Y:S02]  /*0520*/  UISETP.EQ.AND UP2, UPT, UR5, URZ, !UP1 ;  /* 0x000000ff0500728c */ /* 0x000fe4000cf42270 */
[----:B------:R-:W-:-:S04]  /*0530*/  USEL UR7, URZ, 0x1, UP1 ;  /* 0x00000001ff077887 */ /* 0x000fc80008800000 */
[----:B------:R-:W-:Y:S02]  /*0540*/  PLOP3.LUT P5, PT, P1, PT, UP2, 0x80, 0x8 ;  /* 0x000000000008781c */ /* 0x000fe40000faf028 */
[----:B---3--:R-:W-:-:S13]  /*0550*/  ISETP.NE.AND P0, PT, R0, RZ, PT ;  /* 0x000000ff0000720c */ /* 0x008fda0003f05270 */
[----:B------:R-:W-:Y:S05]  /*0560*/  @P0 BRA `(.L_x_9) ;  /* 0x00000000003c0947 */ /* 0x000fea0003800000 */
[----:B------:R-:W-:Y:S01]  /*0570*/  UMOV UR8, 0x400 ;  /* 0x0000040000087882 */ /* 0x000fe20000000000 */
[----:B------:R-:W-:Y:S01]  /*0580*/  UMOV UR6, 0x1 ;  /* 0x0000000100067882 */ /* 0x000fe20000000000 */
[----:B------:R-:W-:Y:S02]  /*0590*/  ULEA UR8, UR37, UR8, 0x18 ;  /* 0x0000000825087291 */ /* 0x000fe4000f8ec0ff */
[----:B------:R-:W-:-:S04]  /*05a0*/  UIADD3 UR12, UPT, UPT, -UR6, 0x100000, URZ ;  /* 0x00100000060c7890 */ /* 0x000fc8000fffe1ff */
[----:B------:R-:W-:Y:S02]  /*05b0*/  USHF.L.U32 UR13, UR12, 0xb, URZ ;  /* 0x0000000b0c0d7899 */ /* 0x000fe400080006ff */
[----:B------:R-:W-:Y:S01]  /*05c0*/  USHF.L.U32 UR12, UR12, 0x1, URZ ;  /* 0x000000010c0c7899 */ /* 0x000fe200080006ff */
[----:B------:R-:W-:Y:S01]  /*05d0*/  ELECT P0, URZ, PT ;  /* 0x0000000000ff782f */ /* 0x000fe20003800000 */
[----:B------:R-:W3:Y:S10]  /*05e0*/  FENCE.VIEW.ASYNC.S ;  /* 0x00000000000073c6 */ /* 0x000ef40000000000 */
[----:B---3--:R3:W4:Y:S01]  /*05f0*/  SYNCS.EXCH.64 URZ, [UR8], UR12 ;  /* 0x0000000c08ff75b2 */ /* 0x0087220008000100 */
[----:B------:R3:W1:Y:S01]  /*0600*/  SYNCS.EXCH.64 URZ, [UR8+0x18], UR12 ;  /* 0x0000180c08ff75b2 */ /* 0x0006620008000100 */
[----:B------:R3:W1:Y:S01]  /*0610*/  SYNCS.EXCH.64 URZ, [UR8+0x8], UR12 ;  /* 0x0000080c08ff75b2 */ /* 0x0006620008000100 */
[----:B------:R3:W1:Y:S01]  /*0620*/  SYNCS.EXCH.64 URZ, [UR8+0x20], UR12 ;  /* 0x0000200c08ff75b2 */ /* 0x0006620008000100 */
[----:B------:R3:W1:Y:S01]  /*0630*/  SYNCS.EXCH.64 URZ, [UR8+0x10], UR12 ;  /* 0x0000100c08ff75b2 */ /* 0x0006620008000100 */
[----:B------:R3:W1:Y:S01]  /*0640*/  SYNCS.EXCH.64 URZ, [UR8+0x28], UR12 ;  /* 0x0000280c08ff75b2 */ /* 0x0006620008000100 */
[----:B------:R-:W-:Y:S01]  /*0650*/  NOP ;  /* 0x0000000000007918 */ /* 0x000fe20000000000 */
.L_x_9:
[----:B------:R-:W2:Y:S01]  /*0660*/  SHFL.IDX PT, R0, R180, RZ, 0x1f ;  /* 0x00001fffb4007589 */ /* 0x000ea200000e0000 */
[----:B------:R-:W-:Y:S01]  /*0670*/  NOP ;  /* 0x0000000000007918 */ /* 0x000fe20000000000 */
[----:B--2---:R-:W-:-:S13]  /*0680*/  ISETP.NE.AND P0, PT, R0, 0x1, PT ;  /* 0x000000010000780c */ /* 0x004fda0003f05270 */
[----:B------:R-:W-:Y:S05]  /*0690*/  @P0 BRA `(.L_x_10) ;  /* 0x00000000003c0947 */ /* 0x000fea0003800000 */
[----:B------:R-:W-:Y:S01]  /*06a0*/  UMOV UR9, 0x400 ;  /* 0x0000040000097882 */ /* 0x000fe20000000000 */
[----:B---3--:R-:W-:Y:S01]  /*06b0*/  UMOV UR8, 0x20 ;  /* 0x0000002000087882 */ /* 0x008fe20000000000 */
[----:B------:R-:W-:Y:S01]  /*06c0*/  UMOV UR6, 0x80 ;  /* 0x0000008000067882 */ /* 0x000fe20000000000 */
[----:B------:R-:W-:Y:S02]  /*06d0*/  ULEA UR9, UR37, UR9, 0x18 ;  /* 0x0000000925097291 */ /* 0x000fe4000f8ec0ff */
[----:B------:R-:W-:-:S04]  /*06e0*/  UIADD3 UR12, UPT, UPT, -UR8, 0x100000, URZ ;  /* 0x00100000080c7890 */ /* 0x000fc8000fffe1ff */
[----:B------:R-:W-:Y:S02]  /*06f0*/  USHF.L.U32 UR13, UR12, 0xb, URZ ;  /* 0x0000000b0c0d7899 */ /* 0x000fe400080006ff */
[----:B------:R-:W-:Y:S02]  /*0700*/  USHF.L.U32 UR12, UR12, 0x1, URZ ;  /* 0x000000010c0c7899 */ /* 0x000fe400080006ff */
[----:B------:R-:W-:-:S04]  /*0710*/  UIADD3 UR14, UPT, UPT, -UR6, 0x100000, URZ ;  /* 0x00100000060e7890 */ /* 0x000fc8000fffe1ff */
[----:B------:R-:W-:Y:S02]  /*0720*/  USHF.L.U32 UR15, UR14, 0xb, URZ ;  /* 0x0000000b0e0f7899 */ /* 0x000fe400080006ff */
[----:B------:R-:W-:Y:S01]  /*0730*/  USHF.L.U32 UR14, UR14, 0x1, URZ ;  /* 0x000000010e0e7899 */ /* 0x000fe200080006ff */
[----:B------:R-:W-:Y:S01]  /*0740*/  ELECT P0, URZ, PT ;  /* 0x0000000000ff782f */ /* 0x000fe20003800000 */
[----:B------:R-:W2:Y:S02]  /*0750*/  FENCE.VIEW.ASYNC.S ;  /* 0x00000000000073c6 */ /* 0x000ea40000000000 */
[----:B--2---:R2:W3:Y:S08]  /*0760*/  SYNCS.EXCH.64 URZ, [UR9+0x30], UR12 ;  /* 0x0000300c09ff75b2 */ /* 0x0044f00008000100 */
[----:B------:R2:W1:Y:S01]  /*0770*/  SYNCS.EXCH.64 URZ, [UR9+0x38], UR14 ;  /* 0x0000380e09ff75b2 */ /* 0x0004620008000100 */
[----:B------:R-:W-:Y:S01]  /*0780*/  NOP ;  /* 0x0000000000007918 */ /* 0x000fe20000000000 */
.L_x_10:
[----:B------:R-:W4:Y:S01]  /*0790*/  SHFL.IDX PT, R0, R180, RZ, 0x1f ;  /* 0x00001fffb4007589 */ /* 0x000f2200000e0000 */
[----:B------:R-:W-:Y:S01]  /*07a0*/  NOP ;  /* 0x0000000000007918 */ /* 0x000fe20000000000 */
[----:B----4-:R-:W-:-:S13]  /*07b0*/  ISETP.NE.AND P0, PT, R0, 0x3, PT ;  /* 0x000000030000780c */ /* 0x010fda0003f05270 */
[----:B------:R-:W-:Y:S05]  /*07c0*/  @P0 BRA `(.L_x_11) ;  /* 0x00000000002c0947 */ /* 0x000fea0003800000 */
[----:B---3--:R-:W-:Y:S01]  /*07d0*/  UMOV UR8, 0x400 ;  /* 0x0000040000087882 */ /* 0x008fe20000000000 */
[----:B------:R-:W-:Y:S01]  /*07e0*/  UMOV UR6, 0x20 ;  /* 0x0000002000067882 */ /* 0x000fe20000000000 */
[----:B------:R-:W-:Y:S02]  /*07f0*/  ULEA UR8, UR37, UR8, 0x18 ;  /* 0x0000000825087291 */ /* 0x000fe4000f8ec0ff */
[----:B--2---:R-:W-:-:S04]  /*0800*/  UIADD3 UR12, UPT, UPT, -UR6, 0x100000, URZ ;  /* 0x00100000060c7890 */ /* 0x004fc8000fffe1ff */
[----:B------:R-:W-:Y:S02]  /*0810*/  USHF.L.U32 UR13, UR12, 0xb, URZ ;  /* 0x0000000b0c0d7899 */ /* 0x000fe400080006ff */
[----:B------:R-:W-:Y:S01]  /*0820*/  USHF.L.U32 UR12, UR12, 0x1, URZ ;  /* 0x000000010c0c7899 */ /* 0x000fe200080006ff */
[----:B------:R-:W-:Y:S01]  /*0830*/  ELECT P0, URZ, PT ;  /* 0x0000000000ff782f */ /* 0x000fe20003800000 */
[----:B------:R-:W2:Y:S10]  /*0840*/  FENCE.VIEW.ASYNC.S ;  /* 0x00000000000073c6 */ /* 0x000eb40000000000 */
[----:B--2---:R4:W2:Y:S01]  /*0850*/  SYNCS.EXCH.64 URZ, [UR8+0x40], UR12 ;  /* 0x0000400c08ff75b2 */ /* 0x0048a20008000100 */
[----:B------:R4:W3:Y:S02]  /*0860*/  SYNCS.EXCH.64 URZ, [UR8+0x48], UR12 ;  /* 0x0000480c08ff75b2 */ /* 0x0008e40008000100 */
[----:B----4-:R-:W-:Y:S01]  /*0870*/  NOP ;  /* 0x0000000000007918 */ /* 0x010fe20000000000 */
.L_x_11:
[----:B------:R-:W4:Y:S01]  /*0880*/  SHFL.IDX PT, R0, R180, RZ, 0x1f ;  /* 0x00001fffb4007589 */ /* 0x000f2200000e0000 */
[----:B------:R-:W-:Y:S01]  /*0890*/  NOP ;  /* 0x0000000000007918 */ /* 0x000fe20000000000 */
[----:B----4-:R-:W-:-:S13]  /*08a0*/  ISETP.NE.AND P0, PT, R0, 0x4, PT ;  /* 0x000000040000780c */ /* 0x010fda0003f05270 */
[----:B------:R-:W-:Y:S05]  /*08b0*/  @P0 BRA `(.L_x_12) ;  /* 0x0000000000480947 */ /* 0x000fea0003800000 */
[----:B--2---:R-:W-:Y:S01]  /*08c0*/  UMOV UR9, 0x1e0 ;  /* 0x000001e000097882 */ /* 0x004fe20000000000 */
[----:B---3--:R-:W-:Y:S01]  /*08d0*/  UMOV UR8, 0x400 ;  /* 0x0000040000087882 */ /* 0x008fe20000000000 */
[----:B------:R-:W-:Y:S01]  /*08e0*/  USEL UR9, UR9, 0x1a0, UP5 ;  /* 0x000001a009097887 */ /* 0x000fe2000a800000 */
        /* <DEDUP_REMOVED lines=10> */
[----:B--2---:R4:W2:Y:S08]  /*0990*/  SYNCS.EXCH.64 URZ, [UR8+0x50], UR12 ;  /* 0x0000500c08ff75b2 */ /* 0x0048b00008000100 */
[----:B------:R4:W3:Y:S01]  /*09a0*/  SYNCS.EXCH.64 URZ, [UR8+0x60], UR14 ;  /* 0x0000600e08ff75b2 */ /* 0x0008e20008000100 */
[----:B------:R4:W1:Y:S01]  /*09b0*/  SYNCS.EXCH.64 URZ, [UR8+0x58], UR12 ;  /* 0x0000580c08ff75b2 */ /* 0x0008620008000100 */
[----:B------:R4:W1:Y:S02]  /*09c0*/  SYNCS.EXCH.64 URZ, [UR8+0x68], UR14 ;  /* 0x0000680e08ff75b2 */ /* 0x0008640008000100 */
[----:B----4-:R-:W-:Y:S01]  /*09d0*/  NOP ;  /* 0x0000000000007918 */ /* 0x010fe20000000000 */
.L_x_12:
[----:B------:R-:W4:Y:S01]  /*09e0*/  SHFL.IDX PT, R0, R180, RZ, 0x1f ;  /* 0x00001fffb4007589 */ /* 0x000f2200000e0000 */
[----:B------:R-:W-:Y:S01]  /*09f0*/  NOP ;  /* 0x0000000000007918 */ /* 0x000fe20000000000 */
[----:B----4-:R-:W-:-:S13]  /*0a00*/  ISETP.NE.AND P0, PT, R0, 0x5, PT ;  /* 0x000000050000780c */ /* 0x010fda0003f05270 */
[----:B------:R-:W-:Y:S05]  /*0a10*/  @P0 BRA `(.L_x_13) ;  /* 0x0000000000540947 */ /* 0x000fea0003800000 */
[----:B--2---:R-:W-:Y:S01]  /*0a20*/  UMOV UR9, 0x400 ;  /* 0x0000040000097882 */ /* 0x004fe20000000000 */
        /* <DEDUP_REMOVED lines=14> */
[----:B------:R4:W1:Y:S01]  /*0b10*/  SYNCS.EXCH.64 URZ, [UR9+0x98], UR14 ;  /* 0x0000980e09ff75b2 */ /* 0x0008620008000100 */
[----:B------:R4:W1:Y:S01]  /*0b20*/  SYNCS.EXCH.64 URZ, [UR9+0x80], UR12 ;  /* 0x0000800c09ff75b2 */ /* 0x0008620008000100 */
[----:B------:R4:W1:Y:S01]  /*0b30*/  SYNCS.EXCH.64 URZ, [UR9+0xa0], UR14 ;  /* 0x0000a00e09ff75b2 */ /* 0x0008620008000100 */
[----:B------:R4:W1:Y:S01]  /*0b40*/  SYNCS.EXCH.64 URZ, [UR9+0x88], UR12 ;  /* 0x0000880c09ff75b2 */ /* 0x0008620008000100 */
[----:B------:R4:W1:Y:S02]  /*0b50*/  SYNCS.EXCH.64 URZ, [UR9+0xa8], UR14 ;  /* 0x0000a80e09ff75b2 */ /* 0x0008640008000100 */
[----:B----4-:R-:W-:Y:S01]  /*0b60*/  NOP ;  /* 0x0000000000007918 */ /* 0x010fe20000000000 */
.L_x_13:
[----:B------:R-:W4:Y:S01]  /*0b70*/  SHFL.IDX PT, R0, R180, RZ, 0x1f ;  /* 0x00001fffb4007589 */ /* 0x000f2200000e0000 */
[----:B------:R-:W-:Y:S01]  /*0b80*/  ISETP.NE.OR P1, PT, RZ, UR10, !P1 ;  /* 0x0000000aff007c0c */ /* 0x000fe2000cf25670 */
        /* <DEDUP_REMOVED lines=12> */
[----:B------:R4:W3:Y:S01]  /*0c50*/  SYNCS.EXCH.64 URZ, [UR8+0xc0], UR12 ;  /* 0x0000c00c08ff75b2 */ /* 0x0008e20008000100 */
[----:B------:R4:W1:Y:S01]  /*0c60*/  SYNCS.EXCH.64 URZ, [UR8+0xb8], UR12 ;  /* 0x0000b80c08ff75b2 */ /* 0x0008620008000100 */
[----:B------:R4:W1:Y:S02]  /*0c70*/  SYNCS.EXCH.64 URZ, [UR8+0xc8], UR12 ;  /* 0x0000c80c08ff75b2 */ /* 0x0008640008000100 */
[----:B----4-:R-:W-:Y:S01]  /*0c80*/  NOP ;  /* 0x0000000000007918 */ /* 0x010fe20000000000 */
.L_x_14:
[----:B------:R-:W-:Y:S01]  /*0c90*/  VOTEU.ALL UP1, P1 ;  /* 0x0000000000ff7886 */ /* 0x000fe20000820000 */
[----:B---3--:R-:W3:Y:S01]  /*0ca0*/  LDCU UR8, c[0x0][0x36c] ;  /* 0x00006d80ff0877ac */ /* 0x008ee20008000800 */
[----:B------:R-:W-:Y:S01]  /*0cb0*/  NOP ;  /* 0x0000000000007918 */ /* 0x000fe20000000000 */
[----:B------:R-:W-:Y:S01]  /*0cc0*/  LOP3.LUT R10, R175, 0x1f, RZ, 0xc0, !PT ;  /* 0x0000001faf0a7812 */ /* 0x000fe200078ec0ff */
[----:B--2---:R-:W-:Y:S01]  /*0cd0*/  UMOV UR12, 0x20 ;  /* 0x00000020000c7882 */ /* 0x004fe20000000000 */
[----:B------:R-:W-:Y:S01]  /*0ce0*/  @!UP1 UMOV UR6, 0x400 ;  /* 0x0000040000069882 */ /* 0x000fe20000000000 */
[----:B------:R-:W-:-:S04]  /*0cf0*/  @!UP1 UIADD3 UR12, UPT, UPT, -UR12, 0x100000, URZ ;  /* 0x001000000c0c9890 */ /* 0x000fc8000fffe1ff */
[----:B------:R-:W-:Y:S02]  /*0d00*/  @!UP1 USHF.L.U32 UR13, UR12, 0xb, URZ ;  /* 0x0000000b0c0d9899 */ /* 0x000fe400080006ff */
[----:B------:R-:W-:Y:S02]  /*0d10*/  @!UP1 USHF.L.U32 UR12, UR12, 0x1, URZ ;  /* 0x000000010c0c9899 */ /* 0x000fe400080006ff */
[----:B------:R-:W-:Y:S01]  /*0d20*/  @!UP1 ULEA UR6, UR37, UR6, 0x18 ;  /* 0x0000000625069291 */ /* 0x000fe2000f8ec0ff */
[----:B------:R-:W-:Y:S01]  /*0d30*/  VOTEU.ALL UP1, P1 ;  /* 0x0000000000ff7886 */ /* 0x000fe20000820000 */
[----:B------:R-:W-:Y:S01]  /*0d40*/  UISETP.NE.AND UP4, UPT, UR10, URZ, UPT ;  /* 0x000000ff0a00728c */ /* 0x000fe2000bf85270 */
[----:B------:R-:W2:Y:S09]  /*0d50*/  FENCE.VIEW.ASYNC.S ;  /* 0x00000000000073c6 */ /* 0x000eb20000000000 */
[----:B--2---:R2:W4:Y:S01]  /*0d60*/  @!UP1 SYNCS.EXCH.64 URZ, [UR6+0xd0], UR12 ;  /* 0x0000d00c06ff95b2 */ /* 0x0045220008000100 */
[----:B---3--:R-:W-:-:S09]  /*0d70*/  UISETP.EQ.U32.AND UP1, UPT, UR8, 0x1, UPT ;  /* 0x000000010800788c */ /* 0x008fd2000bf22070 */
[----:B------:R-:W-:Y:S05]  /*0d80*/  BRA.U !UP1, `(.L_x_15) ;  /* 0x0000000109087547 */ /* 0x000fea000b800000 */
[----:B-1--4-:R-:W-:Y:S01]  /*0d90*/  UCGABAR_ARV ;  /* 0x00000000000079c7 */ /* 0x012fe20008000000 */
[----:B------:R-:W-:Y:S05]  /*0da0*/  BRA `(.L_x_16) ;  /* 0x0000000000047947 */ /* 0x000fea0003800000 */
.L_x_15:
[----:B-1--4-:R-:W-:Y:S01]  /*0db0*/  NOP ;  /* 0x0000000000007918 */ /* 0x012fe20000000000 */
.L_x_16:
[----:B------:R-:W1:Y:S01]  /*0dc0*/  S2R R166, SR_CTAID.Y ;  /* 0x0000000000a67919 */ /* 0x000e620000002600 */
[----:B------:R-:W-:-:S05]  /*0dd0*/  CS2R.32 R165, SR_CgaSize ;  /* 0x0000000000a57805 */ /* 0x000fca0000008a00 */
[----:B------:R-:W-:-:S05]  /*0de0*/  IMAD R165, R165, -0xa0, RZ ;  /* 0xffffff60a5a57824 */ /* 0x000fca00078e02ff */
[----:B--2---:R-:W-:-:S14]  /*0df0*/  R2UR UR6, R165 ;  /* 0x00000000a50672ca */ /* 0x004fdc00000e0000 */
[----:B------:R-:W2:Y:S01]  /*0e00*/  LDCU UR6, c[0x0][UR6+0x2b4] ;  /* 0x00005680060677ac */ /* 0x000ea20008000800 */
[----:B------:R-:W-:-:S05]  /*0e10*/  CS2R.32 R0, SR_CgaSize ;  /* 0x0000000000007805 */ /* 0x000fca0000008a00 */
[----:B------:R-:W-:-:S06]  /*0e20*/  IMAD R0, R0, -0xa0, RZ ;  /* 0xffffff6000007824 */ /* 0x000fcc00078e02ff */
[----:B------:R-:W3:Y:S01]  /*0e30*/  LDC R0, c[0x0][R0+0x2a4] ;  /* 0x0000a90000007b82 */ /* 0x000ee20000000800 */
[----:B------:R-:W-:Y:S01]  /*0e40*/  PRMT R8, RZ, 0x7610, R8 ;  /* 0x00007610ff087816 */ /* 0x000fe20000000008 */
[----:B------:R-:W4:Y:S01]  /*0e50*/  S2R R11, SR_CTAID.X ;  /* 0x00000000000b7919 */ /* 0x000f220000002500 */
[----:B------:R-:W-:-:S05]  /*0e60*/  CS2R.32 R165, SR_CgaSize ;  /* 0x0000000000a57805 */ /* 0x000fca0000008a00 */
[----:B------:R-:W-:-:S05]  /*0e70*/  IMAD R165, R165, -0xa0, RZ ;  /* 0xffffff60a5a57824 */ /* 0x000fca00078e02ff */
[----:B------:R-:W-:-:S14]  /*0e80*/  R2UR UR8, R165 ;  /* 0x00000000a50872ca */ /* 0x000fdc00000e0000 */
[----:B------:R-:W3:Y:S01]  /*0e90*/  LDCU UR8, c[0x0][UR8+0x2b0] ;  /* 0x00005600080877ac */ /* 0x000ee20008000800 */
[----:B------:R-:W-:Y:S01]  /*0ea0*/  UISETP.NE.AND UP2, UPT, UR10, 0x2, UPT ;  /* 0x000000020a00788c */ /* 0x000fe2000bf45270 */
[----:B------:R-:W2:Y:S01]  /*0eb0*/  LDC R9, c[0x0][0xb24] ;  /* 0x0002c900ff097b82 */ /* 0x000ea20000000800 */
[----:B------:R-:W-:-:S05]  /*0ec0*/  CS2R.32 R2, SR_CgaSize ;  /* 0x0000000000027805 */ /* 0x000fca0000008a00 */
[----:B------:R-:W-:-:S06]  /*0ed0*/  IMAD R2, R2, -0xa0, RZ ;  /* 0xffffff6002027824 */ /* 0x000fcc00078e02ff */
[----:B------:R-:W3:Y:S08]  /*0ee0*/  LDC R2, c[0x0][R2+0x2a0] ;  /* 0x0000a80002027b82 */ /* 0x000ef00000000800 */
[----:B------:R-:W3:Y:S01]  /*0ef0*/  LDC R72, c[0x0][0xb24] ;  /* 0x0002c900ff487b82 */ /* 0x000ee20000000800 */
[----:B-1----:R-:W-:-:S07]  /*0f00*/  I2FP.F32.U32 R3, R166 ;  /* 0x000000a600037245 */ /* 0x002fce0000201000 */
[----:B------:R-:W1:Y:S01]  /*0f10*/  S2UR UR36, SR_CTAID.Z ;  /* 0x00000000002479c3 */ /* 0x000e620000002700 */
[----:B--2---:R-:W-:Y:S01]  /*0f20*/  ISETP.GE.AND P0, PT, R9, 0x1, PT ;  /* 0x000000010900780c */ /* 0x004fe20003f06270 */
[----:B----4-:R-:W-:Y:S01]  /*0f30*/  IMAD.MOV.U32 R165, RZ, RZ, R11 ;  /* 0x000000ffffa57224 */ /* 0x010fe200078e000b */
[----:B------:R-:W-:Y:S01]  /*0f40*/  I2FP.F32.U32 R4, R11 ;  /* 0x0000000b00047245 */ /* 0x000fe20000201000 */
[----:B------:R-:W-:Y:S01]  /*0f50*/  FMUL R3, R3, UR6 ;  /* 0x0000000603037c20 */ /* 0x000fe20008400000 */
[----:B------:R-:W2:Y:S03]  /*0f60*/  LDCU UR6, c[0x0][0xb30] ;  /* 0x00016600ff0677ac */ /* 0x000ea60008000800 */
[----:B---3--:R-:W-:Y:S01]  /*0f70*/  FMUL R4, R4, UR8 ;  /* 0x0000000804047c20 */ /* 0x008fe20008400000 */
[----:B------:R-:W3:Y:S08]  /*0f80*/  F2I.U32.TRUNC.NTZ R145, R3 ;  /* 0x0000000300917305 */ /* 0x000ef0000020f000 */
[----:B------:R-:W4:Y:S01]  /*0f90*/  F2I.U32.TRUNC.NTZ R164, R4 ;  /* 0x0000000400a47305 */ /* 0x000f22000020f000 */
[----:B--2---:R-:W-:Y:S01]  /*0fa0*/  UISETP.NE.AND UP3, UPT, UR6, 0x1, UPT ;  /* 0x000000010600788c */ /* 0x004fe2000bf65270 */
[----:B---3--:R-:W-:-:S05]  /*0fb0*/  IADD3 R145, PT, PT, -R145, RZ, RZ ;  /* 0x000000ff91917210 */ /* 0x008fca0007ffe1ff */
[----:B------:R-:W-:Y:S01]  /*0fc0*/  IMAD R145, R0, R145, R166 ;  /* 0x0000009100917224 */ /* 0x000fe200078e02a6 */
[----:B------:R-:W-:Y:S01]  /*0fd0*/  PRMT R0, RZ, 0x7610, R0 ;  /* 0x00007610ff007816 */ /* 0x000fe20000000000 */
[----:B----4-:R-:W-:-:S04]  /*0fe0*/  IMAD.MOV R164, RZ, RZ, -R164 ;  /* 0x000000ffffa47224 */ /* 0x010fc800078e0aa4 */
[----:B------:R-:W-:Y:S01]  /*0ff0*/  IMAD R164, R2, R164, R11 ;  /* 0x000000a402a47224 */ /* 0x000fe200078e020b */
[----:B-1----:R-:W-:Y:S06]  /*1000*/  BRA.U UP4, `(.L_x_17) ;  /* 0x0000000104247547 */ /* 0x002fec000b800000 */
[----:B------:R-:W-:Y:S01]  /*1010*/  ISETP.NE.AND P1, PT, R145, RZ, PT ;  /* 0x000000ff9100720c */ /* 0x000fe20003f25270 */
[----:B------:R-:W-:Y:S01]  /*1020*/  IMAD.MOV.U32 R0, RZ, RZ, 0x3 ;  /* 0x00000003ff007424 */ /* 0x000fe200078e00ff */
[C---:B------:R-:W-:Y:S02]  /*1030*/  LOP3.LUT R3, R164.reuse, 0xfffffffe, RZ, 0xc0, !PT ;  /* 0xfffffffea4037812 */ /* 0x040fe400078ec0ff */
[----:B------:R-:W-:Y:S02]  /*1040*/  ISETP.LT.U32.OR P1, PT, R164, 0x2, !P1 ;  /* 0x00000002a400780c */ /* 0x000fe40004f21470 */
[----:B------:R-:W-:Y:S02]  /*1050*/  SHF.L.U32 R0, R0, R3, RZ ;  /* 0x0000000300007219 */ /* 0x000fe400000006ff */
[----:B------:R-:W-:Y:S02]  /*1060*/  SEL R5, RZ, 0x1, !P1 ;  /* 0x00000001ff057807 */ /* 0x000fe40004800000 */
[----:B------:R-:W-:-:S05]  /*1070*/  SEL R2, RZ, 0x2, !P1 ;  /* 0x00000002ff027807 */ /* 0x000fca0004800000 */
[----:B------:R-:W-:-:S05]  /*1080*/  IMAD.IADD R2, R5, 0x1, R2 ;  /* 0x0000000105027824 */ /* 0x000fca00078e0202 */
[----:B------:R-:W-:Y:S02]  /*1090*/  PRMT R8, R2, 0x7610, R8 ;  /* 0x0000761002087816 */ /* 0x000fe40000000008 */
.L_x_17:
[----:B------:R-:W-:Y:S05]  /*10a0*/  @!P0 BRA `(.L_x_18) ;  /* 0x0000000000b88947 */ /* 0x000fea0003800000 */
[----:B------:R-:W1:Y:S01]  /*10b0*/  LDC.64 R4, c[0x0][0xb18] ;  /* 0x0002c600ff047b82 */ /* 0x000e620000000a00 */
[----:B------:R-:W-:-:S07]  /*10c0*/  ISETP.NE.AND P0, PT, R9, 0x1, PT ;  /* 0x000000010900780c */ /* 0x000fce0003f05270 */
[----:B------:R-:W2:Y:S08]  /*10d0*/  LDC R14, c[0x0][0xb0c] ;  /* 0x0002c300ff0e7b82 */ /* 0x000eb00000000800 */
[----:B------:R-:W3:Y:S08]  /*10e0*/  LDC R13, c[0x0][0x370] ;  /* 0x0000dc00ff0d7b82 */ /* 0x000ef00000000800 */
[----:B------:R-:W4:Y:S01]  /*10f0*/  LDC R16, c[0x0][0x374] ;  /* 0x0000dd00ff107b82 */ /* 0x000f220000000800 */
[----:B-1----:R-:W-:-:S07]  /*1100*/  ISETP.NE.AND P1, PT, R4, 0x1, PT ;  /* 0x000000010400780c */ /* 0x002fce0003f25270 */
[----:B------:R-:W3:Y:S01]  /*1110*/  LDC.64 R6, c[0x0][0xb10] ;  /* 0x0002c400ff067b82 */ /* 0x000ee20000000a00 */
[----:B--2---:R-:W-:-:S07]  /*1120*/  ISETP.NE.AND P2, PT, R14, 0x1, PT ;  /* 0x000000010e00780c */ /* 0x004fce0003f45270 */
[----:B------:R-:W1:Y:S08]  /*1130*/  LDC R12, c[0x0][0xb20] ;  /* 0x0002c800ff0c7b82 */ /* 0x000e700000000800 */
[----:B------:R-:W2:Y:S01]  /*1140*/  LDC.64 R2, c[0x0][0xb28] ;  /* 0x0002ca00ff027b82 */ /* 0x000ea20000000a00 */
[----:B----4-:R-:W-:-:S04]  /*1150*/  IMAD.HI.U32 R15, R16, R5, RZ ;  /* 0x00000005100f7227 */ /* 0x010fc800078e00ff */
[----:B------:R-:W-:-:S04]  /*1160*/  IMAD.HI.U32 R5, R166, R5, RZ ;  /* 0x00000005a6057227 */ /* 0x000fc800078e00ff */
[----:B---3--:R-:W-:-:S04]  /*1170*/  IMAD.HI.U32 R18, R13, R6, RZ ;  /* 0x000000060d127227 */ /* 0x008fc800078e00ff */
[C---:B------:R-:W-:Y:S01]  /*1180*/  IMAD.HI.U32 R20, R11.reuse, R6, RZ ;  /* 0x000000060b147227 */ /* 0x040fe200078e00ff */
[-C--:B------:R-:W-:Y:S02]  /*1190*/  @P2 SHF.R.U32.HI R13, RZ, R7.reuse, R18 ;  /* 0x00000007ff0d2219 */ /* 0x080fe40000011612 */
[-C--:B-1----:R-:W-:Y:S02]  /*11a0*/  @P1 SHF.R.U32.HI R16, RZ, R12.reuse, R15 ;  /* 0x0000000cff101219 */ /* 0x082fe4000001160f */
[----:B------:R-:W-:Y:S02]  /*11b0*/  SHF.R.U32.HI R5, RZ, R12, R5 ;  /* 0x0000000cff057219 */ /* 0x000fe40000011605 */
[----:B------:R-:W-:Y:S02]  /*11c0*/  SHF.R.U32.HI R20, RZ, R7, R20 ;  /* 0x00000007ff147219 */ /* 0x000fe40000011614 */
[----:B------:R-:W-:Y:S01]  /*11d0*/  SEL R5, R166, R5, !P1 ;  /* 0x00000005a6057207 */ /* 0x000fe20004800000 */
[----:B--2---:R-:W-:Y:S01]  /*11e0*/  IMAD.HI.U32 R18, R16, R2, RZ ;  /* 0x0000000210127227 */ /* 0x004fe200078e00ff */
[----:B------:R-:W-:-:S02]  /*11f0*/  SEL R165, R11, R20, !P2 ;  /* 0x000000140ba57207 */ /* 0x000fc40005000000 */
[----:B------:R-:W-:Y:S01]  /*1200*/  IADD3 R7, PT, PT, -R5, RZ, RZ ;  /* 0x000000ff05077210 */ /* 0x000fe20007ffe1ff */
[----:B------:R-:W-:Y:S01]  /*1210*/  IMAD.HI.U32 R6, R13, R2, RZ ;  /* 0x000000020d067227 */ /* 0x000fe200078e00ff */
[----:B------:R-:W-:-:S03]  /*1220*/  @P0 SHF.R.U32.HI R16, RZ, R3, R18 ;  /* 0x00000003ff100219 */ /* 0x000fc60000011612 */
[----:B------:R-:W-:Y:S01]  /*1230*/  IMAD R7, R4, R7, R166 ;  /* 0x0000000704077224 */ /* 0x000fe200078e02a6 */
[----:B------:R-:W-:Y:S01]  /*1240*/  @P0 SHF.R.U32.HI R13, RZ, R3, R6 ;  /* 0x00000003ff0d0219 */ /* 0x000fe20000011606 */
[----:B------:R-:W-:-:S04]  /*1250*/  IMAD R16, R16, R9, RZ ;  /* 0x0000000910107224 */ /* 0x000fc800078e02ff */
[----:B------:R-:W-:Y:S01]  /*1260*/  IMAD R6, R13, R9, RZ ;  /* 0x000000090d067224 */ /* 0x000fe200078e02ff */
[----:B------:R-:W-:-:S04]  /*1270*/  ISETP.GE.AND P1, PT, R5, R16, PT ;  /* 0x000000100500720c */ /* 0x000fc80003f26270 */
[----:B------:R-:W-:Y:S01]  /*1280*/  ISETP.GE.OR P1, PT, R165, R6, P1 ;  /* 0x00000006a500720c */ /* 0x000fe20000f26670 */
[----:B------:R-:W-:-:S05]  /*1290*/  IMAD.HI.U32 R6, R5, R2, RZ ;  /* 0x0000000205067227 */ /* 0x000fca00078e00ff */
[----:B------:R-:W-:-:S04]  /*12a0*/  SHF.R.U32.HI R6, RZ, R3, R6 ;  /* 0x00000003ff067219 */ /* 0x000fc80000011606 */
[----:B------:R-:W-:-:S03]  /*12b0*/  SEL R6, R5, R6, !P0 ;  /* 0x0000000605067207 */ /* 0x000fc60004000000 */
[----:B------:R-:W-:Y:S01]  /*12c0*/  @!P1 IMAD.HI.U32 R12, R165, R2, RZ ;  /* 0x00000002a50c9227 */ /* 0x000fe200078e00ff */
[----:B------:R-:W-:-:S04]  /*12d0*/  IADD3 R2, PT, PT, -R6, RZ, RZ ;  /* 0x000000ff06027210 */ /* 0x000fc80007ffe1ff */
[----:B------:R-:W-:Y:S01]  /*12e0*/  @!P1 SHF.R.U32.HI R12, RZ, R3, R12 ;  /* 0x00000003ff0c9219 */ /* 0x000fe2000001160c */
[----:B------:R-:W-:-:S03]  /*12f0*/  IMAD R2, R9, R2, R5 ;  /* 0x0000000209027224 */ /* 0x000fc600078e0205 */
[----:B------:R-:W-:-:S05]  /*1300*/  @!P1 SEL R3, R165, R12, !P0 ;  /* 0x0000000ca5039207 */ /* 0x000fca0004000000 */
[--C-:B------:R-:W-:Y:S02]  /*1310*/  @!P1 IMAD.IADD R6, R6, 0x1, -R3.reuse ;  /* 0x0000000106069824 */ /* 0x100fe400078e0a03 */
[----:B------:R-:W-:Y:S01]  /*1320*/  @!P1 IMAD R3, R2, R13, R3 ;  /* 0x0000000d02039224 */ /* 0x000fe200078e0203 */
[----:B------:R-:W-:Y:S01]  /*1330*/  IADD3 R2, PT, PT, -R165, RZ, RZ ;  /* 0x000000ffa5027210 */ /* 0x000fe20007ffe1ff */
[----:B------:R-:W-:Y:S02]  /*1340*/  @!P1 IMAD R5, R6, R9, R165 ;  /* 0x0000000906059224 */ /* 0x000fe400078e02a5 */
[----:B------:R-:W-:Y:S02]  /*1350*/  @!P1 IMAD.MOV.U32 R165, RZ, RZ, R3 ;  /* 0x000000ffffa59224 */ /* 0x000fe400078e0003 */
[----:B------:R-:W-:Y:S02]  /*1360*/  IMAD R2, R14, R2, R11 ;  /* 0x000000020e027224 */ /* 0x000fe400078e020b */
[----:B------:R-:W-:-:S02]  /*1370*/  IMAD R166, R5, R4, R7 ;  /* 0x0000000405a67224 */ /* 0x000fc400078e0207 */
[----:B------:R-:W-:Y:S02]  /*1380*/  IMAD R165, R165, R14, R2 ;  /* 0x0000000ea5a57224 */ /* 0x000fe400078e0202 */
.L_x_18:
[----:B------:R-:W-:Y:S05]  /*1390*/  BRA.U UP3, `(.L_x_19) ;  /* 0x0000000103407547 */ /* 0x000fea000b800000 */
[----:B------:R-:W1:Y:S08]  /*13a0*/  LDC.64 R4, c[0x0][0xb10] ;  /* 0x0002c400ff047b82 */ /* 0x000e700000000a00 */
[----:B------:R-:W2:Y:S08]  /*13b0*/  LDC.64 R2, c[0x0][0xb18] ;  /* 0x0002c600ff027b82 */ /* 0x000eb00000000a00 */
[----:B------:R-:W3:Y:S08]  /*13c0*/  LDC R6, c[0x0][0xb20] ;  /* 0x0002c800ff067b82 */ /* 0x000ef00000000800 */
[----:B------:R-:W4:Y:S01]  /*13d0*/  LDC R12, c[0x0][0xb0c] ;  /* 0x0002c300ff0c7b82 */ /* 0x000f220000000800 */
[----:B-1----:R-:W-:-:S05]  /*13e0*/  IMAD.HI.U32 R4, R165, R4, RZ ;  /* 0x00000004a5047227 */ /* 0x002fca00078e00ff */
[----:B------:R-:W-:Y:S01]  /*13f0*/  SHF.R.U32.HI R4, RZ, R5, R4 ;  /* 0x00000005ff047219 */ /* 0x000fe20000011604 */
[----:B--2---:R-:W-:Y:S01]  /*1400*/  IMAD.HI.U32 R3, R166, R3, RZ ;  /* 0x00000003a6037227 */ /* 0x004fe200078e00ff */
[----:B------:R-:W-:-:S04]  /*1410*/  ISETP.NE.AND P0, PT, R2, 0x1, PT ;  /* 0x000000010200780c */ /* 0x000fc80003f05270 */
[----:B---3--:R-:W-:-:S04]  /*1420*/  SHF.R.U32.HI R3, RZ, R6, R3 ;  /* 0x00000006ff037219 */ /* 0x008fc80000011603 */
[----:B------:R-:W-:Y:S02]  /*1430*/  SEL R3, R166, R3, !P0 ;  /* 0x00000003a6037207 */ /* 0x000fe40004000000 */
[----:B----4-:R-:W-:-:S04]  /*1440*/  ISETP.NE.AND P1, PT, R12, 0x1, PT ;  /* 0x000000010c00780c */ /* 0x010fc80003f25270 */
[----:B------:R-:W-:-:S05]  /*1450*/  SEL R6, R165, R4, !P1 ;  /* 0x00000004a5067207 */ /* 0x000fca0004800000 */
[----:B------:R-:W-:Y:S02]  /*1460*/  IMAD.IADD R4, R3, 0x1, -R6 ;  /* 0x0000000103047824 */ /* 0x000fe400078e0a06 */
[----:B------:R-:W-:Y:S02]  /*1470*/  IMAD.IADD R3, R6, 0x1, -R3 ;  /* 0x0000000106037824 */ /* 0x000fe400078e0a03 */
[----:B------:R-:W-:Y:S02]  /*1480*/  IMAD R165, R4, R12, R165 ;  /* 0x0000000c04a57224 */ /* 0x000fe400078e02a5 */
[----:B------:R-:W-:Y:S02]  /*1490*/  IMAD R166, R3, R2, R166 ;  /* 0x0000000203a67224 */ /* 0x000fe400078e02a6 */
.L_x_19:
[----:B------:R-:W-:Y:S05]  /*14a0*/  BRA.U !UP1, `(.L_x_20) ;  /* 0x00000001090c7547 */ /* 0x000fea000b800000 */
[----:B------:R-:W-:Y:S01]  /*14b0*/  UCGABAR_WAIT ;  /* 0x0000000000007dc7 */ /* 0x000fe20008000000 */
[----:B------:R-:W-:Y:S01]  /*14c0*/  CCTL.IVALL ;  /* 0x00000000ff00798f */ /* 0x000fe20002000000 */
[----:B------:R-:W-:Y:S05]  /*14d0*/  BRA `(.L_x_21) ;  /* 0x0000000000047947 */ /* 0x000fea0003800000 */
.L_x_20:
[----:B------:R-:W-:Y:S06]  /*14e0*/  BAR.SYNC.DEFER_BLOCKING 0x0 ;  /* 0x0000000000007b1d */ /* 0x000fec0000010000 */
.L_x_21:
[----:B------:R-:W-:Y:S05]  /*14f0*/  BRA.U UP2, `(.L_x_22) ;  /* 0x0000001102907547 */ /* 0x000fea000b800000 */
[----:B------:R-:W1:Y:S01]  /*1500*/  LDCU UR15, c[0x0][0x38c] ;  /* 0x00007180ff0f77ac */ /* 0x000e620008000800 */
[----:B------:R-:W2:Y:S01]  /*1510*/  LDC R9, c[0x0][0x370] ;  /* 0x0000dc00ff097b82 */ /* 0x000ea20000000800 */
[C---:B------:R-:W-:Y:S01]  /*1520*/  IMAD.SHL.U32 R17, R11.reuse, 0x20, RZ ;  /* 0x000000200b117824 */ /* 0x040fe200078e00ff */
[----:B------:R-:W-:Y:S01]  /*1530*/  PLOP3.LUT P1, PT, PT, PT, UP5, 0x80, 0x8 ;  /* 0x000000000008781c */ /* 0x000fe20003f2f058 */
[----:B------:R-:W-:Y:S01]  /*1540*/  UISETP.NE.AND UP1, UPT, UR10, URZ, UPT ;  /* 0x000000ff0a00728c */ /* 0x000fe2000bf25270 */
[----:B------:R-:W-:Y:S01]  /*1550*/  ISETP.NE.AND P4, PT, R10, RZ, P5 ;  /* 0x000000ff0a00720c */ /* 0x000fe20002f85270 */
[----:B------:R-:W-:Y:S01]  /*1560*/  IMAD.SHL.U32 R16, R11, 0x80, RZ ;  /* 0x000000800b107824 */ /* 0x000fe200078e00ff */
[----:B------:R-:W-:Y:S01]  /*1570*/  PLOP3.LUT P1, PT, P1, PT, PT, 0x8, 0x80 ;  /* 0x000000000080781c */ /* 0x000fe20000f2e170 */
[----:B------:R-:W-:Y:S01]  /*1580*/  IMAD.MOV.U32 R15, RZ, RZ, 0x1 ;  /* 0x00000001ff0f7424 */ /* 0x000fe200078e00ff */
[----:B------:R-:W3:Y:S01]  /*1590*/  LDC R0, c[0x0][0x374] ;  /* 0x0000dd00ff007b82 */ /* 0x000ee20000000800 */
[----:B------:R-:W-:Y:S01]  /*15a0*/  IMAD.MOV.U32 R14, RZ, RZ, RZ ;  /* 0x000000ffff0e7224 */ /* 0x000fe200078e00ff */
[----:B------:R-:W-:Y:S01]  /*15b0*/  CS2R R12, SRZ ;  /* 0x00000000000c7805 */ /* 0x000fe2000001ff00 */
[----:B------:R-:W-:Y:S01]  /*15c0*/  IMAD.MOV.U32 R10, RZ, RZ, 0x1 ;  /* 0x00000001ff0a7424 */ /* 0x000fe200078e00ff */
[----:B------:R-:W-:Y:S01]  /*15d0*/  LOP3.LUT R17, R17, 0x20, RZ, 0xc0, !PT ;  /* 0x0000002011117812 */ /* 0x000fe200078ec0ff */
[----:B------:R-:W4:Y:S01]  /*15e0*/  LDCU.64 UR24, c[0x0][0x348] ;  /* 0x00006900ff1877ac */ /* 0x000f220008000a00 */
[----:B-1----:R-:W-:-:S02]  /*15f0*/  UIADD3 UR4, UPT, UPT, UR15, 0x3f, URZ ;  /* 0x0000003f0f047890 */ /* 0x002fc4000fffe0ff */
[----:B------:R-:W-:Y:S02]  /*1600*/  USEL UR7, UR7, 0x2, UP1 ;  /* 0x0000000207077887 */ /* 0x000fe40008800000 */
[----:B------:R-:W-:Y:S01]  /*1610*/  USHF.R.S32.HI UR22, URZ, 0x1f, UR4 ;  /* 0x0000001fff167899 */ /* 0x000fe20008011404 */
[----:B------:R-:W-:-:S03]  /*1620*/  UMOV UR13, URZ ;  /* 0x000000ff000d7c82 */ /* 0x000fc60008000000 */
[----:B------:R-:W-:Y:S02]  /*1630*/  ULEA.HI UR22, UR22, UR4, URZ, 0x6 ;  /* 0x0000000416167291 */ /* 0x000fe4000f8f30ff */
[----:B------:R-:W-:Y:S02]  /*1640*/  UIADD3 UR4, UPT, UPT, UR15, -0x1, URZ ;  /* 0xffffffff0f047890 */ /* 0x000fe4000fffe0ff */
[----:B------:R-:W-:Y:S02]  /*1650*/  USHF.R.S32.HI UR22, URZ, 0x6, UR22 ;  /* 0x00000006ff167899 */ /* 0x000fe40008011416 */
[----:B------:R-:W-:Y:S02]  /*1660*/  UISETP.GE.U32.AND UP2, UPT, UR4, -0x7f, UPT ;  /* 0xffffff810400788c */ /* 0x000fe4000bf46070 */
[----:B------:R-:W-:Y:S02]  /*1670*/  UISETP.LT.U32.AND UP0, UPT, UR22, 0x3, UPT ;  /* 0x000000031600788c */ /* 0x000fe4000bf01070 */
[----:B------:R-:W-:-:S02]  /*1680*/  UIADD3 UR15, UPT, UPT, UR15, 0x7e, URZ ;  /* 0x0000007e0f0f7890 */ /* 0x000fc4000fffe0ff */
[----:B------:R-:W-:-:S04]  /*1690*/  USEL UR21, UR22, 0x3, UP0 ;  /* 0x0000000316157887 */ /* 0x000fc80008000000 */
[----:B------:R-:W-:Y:S02]  /*16a0*/  UIADD3 UR6, UPT, UPT, UR21, -0x1, URZ ;  /* 0xffffffff15067890 */ /* 0x000fe4000fffe0ff */
[----:B------:R-:W-:Y:S02]  /*16b0*/  @UP2 UIADD3 UR6, UPT, UPT, UR21, URZ, URZ ;  /* 0x000000ff15062290 */ /* 0x000fe4000fffe0ff */
[----:B------:R-:W-:Y:S02]  /*16c0*/  UIADD3 UR14, UPT, UPT, UR22, -UR21, URZ ;  /* 0x80000015160e7290 */ /* 0x000fe4000fffe0ff */
[----:B------:R-:W-:Y:S02]  /*16d0*/  UIADD3 UR5, UPT, UPT, UR6, 0x1, URZ ;  /* 0x0000000106057890 */ /* 0x000fe4000fffe0ff */
[----:B--2-4-:R-:W-:-:S12]  /*16e0*/  UIADD3 UR6, UPT, UPT, -UR6, URZ, URZ ;  /* 0x000000ff06067290 */ /* 0x014fd8000fffe1ff */
.L_x_42:
[----:B------:R-:W-:Y:S01]  /*16f0*/  UISETP.NE.AND UP0, UPT, UR37, URZ, UPT ;  /* 0x000000ff2500728c */ /* 0x000fe2000bf05270 */
[----:B------:R-:W1:Y:S08]  /*1700*/  S2UR UR37, SR_CgaCtaId ;  /* 0x00000000002579c3 */ /* 0x000e700000008800 */
[----:B------:R-:W-:Y:S05]  /*1710*/  BRA.U UP0, `(.L_x_23) ;  /* 0x0000000100347547 */ /* 0x000fea000b800000 */
[----:B------:R-:W2:Y:S01]  /*1720*/  S2R R2, SR_CgaCtaId ;  /* 0x0000000000027919 */ /* 0x000ea20000008800 */
[----:B------:R-:W-:-:S04]  /*1730*/  MOV R3, 0x400 ;  /* 0x0000040000037802 */ /* 0x000fc80000000f00 */
[----:B--2---:R-:W-:Y:S02]  /*1740*/  LEA R3, R2, R3, 0x18 ;  /* 0x0000000302037211 */ /* 0x004fe400078ec0ff */
[----:B------:R-:W-:-:S03]  /*1750*/  SHF.L.U32 R2, R10, 0x1f, RZ ;  /* 0x0000001f0a027819 */ /* 0x000fc600000006ff */
[----:B------:R-:W-:-:S04]  /*1760*/  IMAD R3, R12, 0x8, R3 ;  /* 0x000000080c037824 */ /* 0x000fc800078e0203 */
[----:B------:R-:W2:Y:S02]  /*1770*/  SYNCS.PHASECHK.TRANS64.TRYWAIT P0, [R3+URZ+0xc0], R2 ;  /* 0x0000c002030075a7 */ /* 0x000ea400080011ff */
[----:B--2---:R-:W-:Y:S05]  /*1780*/  @!P0 BRA `(.L_x_24) ;  /* 0x0000005800408947 */ /* 0x004fea0003800000 */
.L_x_112:
[----:B------:R-:W-:Y:S01]  /*1790*/  VIADD R12, R12, 0x1 ;  /* 0x000000010c0c7836 */ /* 0x000fe20000000000 */
[----:B------:R2:W-:Y:S04]  /*17a0*/  SYNCS.ARRIVE.TRANS64.A1T0 RZ, [R3+URZ+0xb0], RZ ;  /* 0x0000b0ff03ff79a7 */ /* 0x0005e800081000ff */
[----:B------:R-:W-:-:S04]  /*17b0*/  ISETP.NE.AND P0, PT, R12, 0x2, PT ;  /* 0x000000020c00780c */ /* 0x000fc80003f05270 */
[----:B------:R-:W-:Y:S02]  /*17c0*/  SEL R12, R12, RZ, P0 ;  /* 0x000000ff0c0c7207 */ /* 0x000fe40000000000 */
[----:B--2---:R-:W-:-:S04]  /*17d0*/  SEL R3, RZ, 0x1, P0 ;  /* 0x00000001ff037807 */ /* 0x004fc80000000000 */
[----:B------:R-:W-:-:S07]  /*17e0*/  LOP3.LUT R10, R10, R3, RZ, 0x3c, !PT ;  /* 0x000000030a0a7212 */ /* 0x000fce00078e3cff */
.L_x_23:
[----:B------:R-:W-:Y:S01]  /*17f0*/  UMOV UR4, 0x400 ;  /* 0x0000040000047882 */ /* 0x000fe20000000000 */
[----:B------:R-:W-:Y:S01]  /*1800*/  LEA.HI R3, R165, R165, RZ, 0x1 ;  /* 0x000000a5a5037211 */ /* 0x000fe200078f08ff */
[----:B-1----:R-:W-:Y:S01]  /*1810*/  ULEA UR4, UR37, UR4, 0x18 ;  /* 0x0000000425047291 */ /* 0x002fe2000f8ec0ff */
[----:B------:R-:W-:Y:S01]  /*1820*/  SHF.L.U32 R2, R15, 0x1f, RZ ;  /* 0x0000001f0f027819 */ /* 0x000fe200000006ff */
[----:B------:R-:W-:Y:S01]  /*1830*/  UISETP.GE.U32.AND UP0, UPT, UR15, 0x7f, UPT ;  /* 0x0000007f0f00788c */ /* 0x000fe2000bf06070 */
[----:B------:R-:W-:Y:S01]  /*1840*/  R2UR UR35, R16 ;  /* 0x00000000102372ca */ /* 0x000fe200000e0000 */
[----:B------:R-:W-:Y:S01]  /*1850*/  ULEA UR8, UR13, UR4, 0x3 ;  /* 0x000000040d087291 */ /* 0x000fe2000f8e18ff */
[----:B------:R-:W-:Y:S01]  /*1860*/  IMAD.SHL.U32 R3, R3, 0x80, RZ ;  /* 0x0000008003037824 */ /* 0x000fe200078e00ff */
[----:B------:R-:W-:Y:S01]  /*1870*/  R2UR UR11, R17 ;  /* 0x00000000110b72ca */ /* 0x000fe200000e0000 */
[----:B------:R-:W-:-:S03]  /*1880*/  UMOV UR23, URZ ;  /* 0x000000ff00177c82 */ /* 0x000fc60008000000 */
[----:B------:R-:W-:-:S03]  /*1890*/  LOP3.LUT R3, R3, 0xffffff00, RZ, 0xc0, !PT ;  /* 0xffffff0003037812 */ /* 0x000fc600078ec0ff */
[----:B------:R1:W2:Y:S01]  /*18a0*/  SYNCS.PHASECHK.TRANS64.TRYWAIT P0, [UR8+0x18], R2 ;  /* 0x00001802ff0075a7 */ /* 0x0002a20008001108 */
[----:B------:R-:W-:Y:S02]  /*18b0*/  R2UR UR9, R3 ;  /* 0x00000000030972ca */ /* 0x000fe400000e0000 */
[----:B------:R-:W-:-:S11]  /*18c0*/  R2UR UR8, R166 ;  /* 0x00000000a60872ca */ /* 0x000fd600000e0000 */
[----:B------:R-:W-:Y:S02]  /*18d0*/  ULOP3.LUT UR35, UR9, 0x80, UR35, 0xf8, !UPT ;  /* 0x0000008009237892 */ /* 0x000fe4000f8ef823 */
[----:B------:R-:W-:Y:S01]  /*18e0*/  ULEA UR11, UR8, UR11, 0x6 ;  /* 0x0000000b080b7291 */ /* 0x000fe2000f8e30ff */
[----:B------:R-:W-:Y:S11]  /*18f0*/  BRA.U !UP0, `(.L_x_25) ;  /* 0x0000000108c07547 */ /* 0x000ff6000b800000 */
[----:B------:R-:W-:Y:S01]  /*1900*/  UMOV UR16, UR6 ;  /* 0x0000000600107c82 */ /* 0x000fe20008000000 */
[----:B------:R-:W-:Y:S01]  /*1910*/  UMOV UR17, UR13 ;  /* 0x0000000d00117c82 */ /* 0x000fe20008000000 */
[----:B------:R-:W-:-:S05]  /*1920*/  UMOV UR34, URZ ;  /* 0x000000ff00227c82 */ /* 0x000fca0008000000 */
.L_x_31:
[----:B------:R-:W-:Y:S01]  /*1930*/  ULEA UR33, UR17, UR4, 0x3 ;  /* 0x0000000411217291 */ /* 0x000fe2000f8e18ff */
[----:B------:R-:W-:Y:S01]  /*1940*/  @P5 MOV R3, 0x5000 ;  /* 0x0000500000035802 */ /* 0x000fe20000000f00 */
[----:B-12-4-:R-:W-:Y:S10]  /*1950*/  @P0 BRA `(.L_x_26) ;  /* 0x00000000000c0947 */ /* 0x016ff40003800000 */
[----:B------:R-:W-:-:S04]  /*1960*/  SHF.L.U32 R5, R15, 0x1f, RZ ;  /* 0x0000001f0f057819 */ /* 0x000fc800000006ff */
[----:B------:R-:W2:Y:S02]  /*1970*/  SYNCS.PHASECHK.TRANS64.TRYWAIT P0, [UR33+0x18], R5 ;  /* 0x00001805ff0075a7 */ /* 0x000ea40008001121 */
[----:B--2---:R-:W-:Y:S05]  /*1980*/  @!P0 BRA `(.L_x_27) ;  /* 0x0000005400d48947 */ /* 0x004fea0003800000 */
.L_x_26:
[----:B------:R2:W-:Y:S01]  /*1990*/  @P5 SYNCS.ARRIVE.TRANS64 RZ, [UR33], R3 ;  /* 0x00000003ffff59a7 */ /* 0x0005e20008000021 */
[----:B------:R-:W-:Y:S02]  /*19a0*/  ULOP3.LUT UR8, UR7, 0x2, URZ, 0xfc, !UPT ;  /* 0x0000000207087892 */ /* 0x000fe4000f8efcff */
[----:B------:R-:W-:Y:S02]  /*19b0*/  UIADD3 UR16, UPT, UPT, UR16, 0x1, URZ ;  /* 0x0000000110107890 */ /* 0x000fe4000fffe0ff */
[----:B------:R-:W-:Y:S02]  /*19c0*/  UISETP.NE.AND UP0, UPT, UR8, 0x2, UPT ;  /* 0x000000020800788c */ /* 0x000fe4000bf05270 */
[----:B------:R-:W-:-:S07]  /*19d0*/  UISETP.NE.AND UP2, UPT, UR16, 0x1, UPT ;  /* 0x000000011000788c */ /* 0x000fce000bf45270 */
[----:B------:R-:W-:Y:S05]  /*19e0*/  BRA.U UP0, `(.L_x_28) ;  /* 0x0000000100047547 */ /* 0x000fea000b800000 */
[----:B------:R-:W-:Y:S05]  /*19f0*/  BPT.TRAP 0x1 ;  /* 0x000000040000795c */ /* 0x000fea0000300000 */
.L_x_28:
[----:B------:R-:W-:Y:S04]  /*1a00*/  BSSY.RECONVERGENT B0, `(.L_x_29) ;  /* 0x0000003000007945 */ /* 0x000fe80003800200 */
[----:B------:R-:W-:Y:S05]  /*1a10*/  @!P4 BRA `(.L_x_30) ;  /* 0x000000000004c947 */ /* 0x000fea0003800000 */
[----:B------:R-:W-:Y:S05]  /*1a20*/  BPT.TRAP 0x1 ;  /* 0x000000040000795c */ /* 0x000fea0000300000 */
.L_x_30:
[----:B------:R-:W-:Y:S05]  /*1a30*/  BSYNC.RECONVERGENT B0 ;  /* 0x0000000000007941 */ /* 0x000fea0003800200 */
.L_x_29:
[----:B------:R-:W-:Y:S02]  /*1a40*/  UIADD3 UR13, UPT, UPT, UR17, 0x1, URZ ;  /* 0x00000001110d7890 */ /* 0x000fe4000fffe0ff */
[----:B------:R-:W-:Y:S02]  /*1a50*/  ULEA UR32, UR17, UR4, 0xd ;  /* 0x0000000411207291 */ /* 0x000fe4000f8e68ff */
[----:B------:R-:W-:Y:S02]  /*1a60*/  UISETP.NE.AND UP0, UPT, UR13, 0x3, UPT ;  /* 0x000000030d00788c */ /* 0x000fe4000bf05270 */
[----:B------:R-:W-:Y:S02]  /*1a70*/  UIADD3 UR28, UP1, UPT, UR24, 0x80, URZ ;  /* 0x00000080181c7890 */ /* 0x000fe4000ff3e0ff */
[----:B------:R-:W-:Y:S02]  /*1a80*/  USEL UR9, URZ, 0x1, UP0 ;  /* 0x00000001ff097887 */ /* 0x000fe40008000000 */
[----:B------:R-:W-:-:S02]  /*1a90*/  USEL UR13, UR13, URZ, UP0 ;  /* 0x000000ff0d0d7287 */ /* 0x000fc40008000000 */
[----:B------:R-:W-:Y:S02]  /*1aa0*/  UIADD3 UR26, UP0, UPT, UR24, 0x180, URZ ;  /* 0x00000180181a7890 */ /* 0x000fe4000ff1e0ff */
[----:B------:R-:W-:Y:S01]  /*1ab0*/  ULEA UR8, UR13, UR4, 0x3 ;  /* 0x000000040d087291 */ /* 0x000fe2000f8e18ff */
[----:B------:R-:W-:Y:S01]  /*1ac0*/  LOP3.LUT R15, R15, UR9, RZ, 0x3c, !PT ;  /* 0x000000090f0f7c12 */ /* 0x000fe2000f8e3cff */
[----:B------:R-:W-:Y:S02]  /*1ad0*/  ULOP3.LUT UR33, UR33, 0xfefffff8, URZ, 0xc0, !UPT ;  /* 0xfefffff821217892 */ /* 0x000fe4000f8ec0ff */
[----:B------:R-:W-:Y:S01]  /*1ae0*/  UIADD3.X UR29, UPT, UPT, URZ, UR25, URZ, UP1, !UPT ;  /* 0x00000019ff1d7290 */ /* 0x000fe20008ffe4ff */
[----:B-1----:R-:W-:Y:S01]  /*1af0*/  SHF.L.U32 R2, R15, 0x1f, RZ ;  /* 0x0000001f0f027819 */ /* 0x002fe200000006ff */
[----:B------:R-:W-:Y:S02]  /*1b00*/  UIADD3 UR32, UPT, UPT, UR32, 0x4400, URZ ;  /* 0x0000440020207890 */ /* 0x000fe4000fffe0ff */
[----:B------:R-:W-:Y:S01]  /*1b10*/  UIADD3.X UR27, UPT, UPT, URZ, UR25, URZ, UP0, !UPT ;  /* 0x00000019ff1b7290 */ /* 0x000fe200087fe4ff */
[----:B------:R4:W1:Y:S01]  /*1b20*/  SYNCS.PHASECHK.TRANS64.TRYWAIT P0, [UR8+0x18], R2 ;  /* 0x00001802ff0075a7 */ /* 0x0008620008001108 */
[----:B------:R-:W-:Y:S01]  /*1b30*/  ULEA UR8, UR17, UR4, 0xb ;  /* 0x0000000411087291 */ /* 0x000fe2000f8e58ff */
[----:B------:R-:W-:Y:S01]  /*1b40*/  UMOV UR18, 0x0 ;  /* 0x0000000000127882 */ /* 0x000fe20000000000 */
[----:B------:R-:W-:-:S02]  /*1b50*/  UMOV UR19, 0x10000000 ;  /* 0x1000000000137882 */ /* 0x000fc40000000000 */
[----:B------:R-:W-:Y:S01]  /*1b60*/  UIADD3 UR8, UPT, UPT, UR8, 0xa400, URZ ;  /* 0x0000a40008087890 */ /* 0x000fe2000fffe0ff */
[----:B------:R2:W-:Y:S01]  /*1b70*/  UTMALDG.3D.2CTA [UR32], [UR28], desc[UR18] ;  /* 0x000012201c0075b4 */ /* 0x0005e20008211000 */
[----:B------:R-:W-:Y:S01]  /*1b80*/  UMOV UR10, UR34 ;  /* 0x00000022000a7c82 */ /* 0x000fe20008000000 */
[----:B------:R-:W-:Y:S01]  /*1b90*/  UMOV UR12, UR36 ;  /* 0x00000024000c7c82 */ /* 0x000fe20008000000 */
[----:B------:R-:W-:Y:S01]  /*1ba0*/  UMOV UR9, UR33 ;  /* 0x0000002100097c82 */ /* 0x000fe20008000000 */
[----:B------:R-:W-:Y:S01]  /*1bb0*/  UMOV UR23, UR5 ;  /* 0x0000000500177c82 */ /* 0x000fe20008000000 */
[----:B------:R-:W-:-:S03]  /*1bc0*/  UMOV UR17, UR13 ;  /* 0x0000000d00117c82 */ /* 0x000fc60008000000 */
[----:B------:R4:W-:Y:S01]  /*1bd0*/  UTMALDG.3D.2CTA [UR8], [UR26], desc[UR18] ;  /* 0x000012081a0075b4 */ /* 0x0009e20008211000 */
[----:B--2---:R-:W-:Y:S01]  /*1be0*/  UIADD3 UR34, UPT, UPT, UR34, 0x40, URZ ;  /* 0x0000004022227890 */ /* 0x004fe2000fffe0ff */
[----:B------:R-:W-:Y:S11]  /*1bf0*/  BRA.U UP2, `(.L_x_31) ;  /* 0xfffffffd024c7547 */ /* 0x000ff6000b83ffff */
.L_x_25:
[----:B----4-:R-:W-:Y:S01]  /*1c00*/  ULEA UR8, UR13, UR4, 0x3 ;  /* 0x000000040d087291 */ /* 0x010fe2000f8e18ff */
[----:B-1----:R-:W-:Y:S01]  /*1c10*/  SHF.L.U32 R2, R15, 0x1f, RZ ;  /* 0x0000001f0f027819 */ /* 0x002fe200000006ff */
[----:B------:R-:W-:Y:S01]  /*1c20*/  @!P1 SYNCS.ARRIVE.TRANS64.A1T0 RZ, [UR4+0x48], RZ ;  /* 0x000048ffffff99a7 */ /* 0x000fe20008100004 */
[----:B------:R-:W-:-:S06]  /*1c30*/  UISETP.GT.AND UP0, UPT, UR22, UR21, UPT ;  /* 0x000000151600728c */ /* 0x000fcc000bf04270 */
[----:B--2---:R1:W2:Y:S03]  /*1c40*/  SYNCS.PHASECHK.TRANS64.TRYWAIT P0, [UR8+0x18], R2 ;  /* 0x00001802ff0075a7 */ /* 0x0042a60008001108 */
[----:B------:R-:W-:Y:S05]  /*1c50*/  BRA.U !UP0, `(.L_x_32) ;  /* 0x0000000108c07547 */ /* 0x000fea000b800000 */
[----:B------:R-:W-:Y:S01]  /*1c60*/  UIADD3 UR26, UPT, UPT, UR14, UR23, URZ ;  /* 0x000000170e1a7290 */ /* 0x000fe2000fffe0ff */
[----:B------:R-:W-:-:S11]  /*1c70*/  UMOV UR27, UR13 ;  /* 0x0000000d001b7c82 */ /* 0x000fd60008000000 */
.L_x_38:
[----:B------:R-:W-:Y:S01]  /*1c80*/  ULEA UR17, UR27, UR4, 0x3 ;  /* 0x000000041b117291 */ /* 0x000fe2000f8e18ff */
[----:B--2---:R-:W-:Y:S01]  /*1c90*/  @P5 MOV R3, 0x5000 ;  /* 0x0000500000035802 */ /* 0x004fe20000000f00 */
[----:B-12---:R-:W-:Y:S10]  /*1ca0*/  @P0 BRA `(.L_x_33) ;  /* 0x00000000000c0947 */ /* 0x006ff40003800000 */
[----:B------:R-:W-:-:S04]  /*1cb0*/  SHF.L.U32 R5, R15, 0x1f, RZ ;  /* 0x0000001f0f057819 */ /* 0x000fc800000006ff */
[----:B------:R-:W2:Y:S02]  /*1cc0*/  SYNCS.PHASECHK.TRANS64.TRYWAIT P0, [UR17+0x18], R5 ;  /* 0x00001805ff0075a7 */ /* 0x000ea40008001111 */
[----:B--2---:R-:W-:Y:S05]  /*1cd0*/  @!P0 BRA `(.L_x_34) ;  /* 0x0000005400188947 */ /* 0x004fea0003800000 */
.L_x_33:
[----:B------:R2:W-:Y:S01]  /*1ce0*/  @P5 SYNCS.ARRIVE.TRANS64 RZ, [UR17], R3 ;  /* 0x00000003ffff59a7 */ /* 0x0005e20008000011 */
[----:B------:R-:W-:-:S04]  /*1cf0*/  ULOP3.LUT UR8, UR7, 0x2, URZ, 0xfc, !UPT ;  /* 0x0000000207087892 */ /* 0x000fc8000f8efcff */
[----:B------:R-:W-:-:S09]  /*1d00*/  UISETP.NE.AND UP0, UPT, UR8, 0x2, UPT ;  /* 0x000000020800788c */ /* 0x000fd2000bf05270 */
[----:B------:R-:W-:Y:S05]  /*1d10*/  BRA.U UP0, `(.L_x_35) ;  /* 0x0000000100047547 */ /* 0x000fea000b800000 */
[----:B------:R-:W-:Y:S05]  /*1d20*/  BPT.TRAP 0x1 ;  /* 0x000000040000795c */ /* 0x000fea0000300000 */
.L_x_35:
[----:B------:R-:W-:Y:S04]  /*1d30*/  BSSY.RECONVERGENT B0, `(.L_x_36) ;  /* 0x0000003000007945 */ /* 0x000fe80003800200 */
[----:B------:R-:W-:Y:S05]  /*1d40*/  @!P4 BRA `(.L_x_37) ;  /* 0x000000000004c947 */ /* 0x000fea0003800000 */
[----:B------:R-:W-:Y:S05]  /*1d50*/  BPT.TRAP 0x1 ;  /* 0x000000040000795c */ /* 0x000fea0000300000 */
.L_x_37:
[----:B------:R-:W-:Y:S05]  /*1d60*/  BSYNC.RECONVERGENT B0 ;  /* 0x0000000000007941 */ /* 0x000fea0003800200 */
.L_x_36:
        /* <DEDUP_REMOVED lines=9> */
[----:B------:R-:W-:Y:S02]  /*1e00*/  USHF.L.U32 UR18, UR23, 0x6, URZ ;  /* 0x0000000617127899 */ /* 0x000fe400080006ff */
[----:B------:R-:W-:Y:S01]  /*1e10*/  ULOP3.LUT UR17, UR17, 0xfefffff8, URZ, 0xc0, !UPT ;  /* 0xfefffff811117892 */ /* 0x000fe2000f8ec0ff */
[----:B-1----:R-:W-:Y:S01]  /*1e20*/  SHF.L.U32 R2, R15, 0x1f, RZ ;  /* 0x0000001f0f027819 */ /* 0x002fe200000006ff */
[----:B------:R-:W-:Y:S02]  /*1e30*/  UIADD3 UR16, UPT, UPT, UR16, 0x4400, URZ ;  /* 0x0000440010107890 */ /* 0x000fe4000fffe0ff */
[----:B------:R-:W-:Y:S01]  /*1e40*/  UIADD3.X UR33, UPT, UPT, URZ, UR25, URZ, UP1, !UPT ;  /* 0x00000019ff217290 */ /* 0x000fe20008ffe4ff */
[----:B------:R4:W1:Y:S01]  /*1e50*/  SYNCS.PHASECHK.TRANS64.TRYWAIT P0, [UR8+0x18], R2 ;  /* 0x00001802ff0075a7 */ /* 0x0008620008001108 */
[----:B------:R-:W-:-:S02]  /*1e60*/  ULEA UR8, UR27, UR4, 0xb ;  /* 0x000000041b087291 */ /* 0x000fc4000f8e58ff */
[----:B------:R-:W-:Y:S02]  /*1e70*/  UIADD3.X UR31, UPT, UPT, URZ, UR25, URZ, UP0, !UPT ;  /* 0x00000019ff1f7290 */ /* 0x000fe400087fe4ff */
[----:B------:R-:W-:Y:S01]  /*1e80*/  UIADD3 UR8, UPT, UPT, UR8, 0xa400, URZ ;  /* 0x0000a40008087890 */ /* 0x000fe2000fffe0ff */
[----:B------:R-:W-:Y:S01]  /*1e90*/  UMOV UR28, 0x0 ;  /* 0x00000000001c7882 */ /* 0x000fe20000000000 */
[----:B------:R-:W-:Y:S01]  /*1ea0*/  UMOV UR29, 0x10000000 ;  /* 0x10000000001d7882 */ /* 0x000fe20000000000 */
[----:B------:R-:W-:Y:S01]  /*1eb0*/  UMOV UR19, UR35 ;  /* 0x0000002300137c82 */ /* 0x000fe20008000000 */
[----:B------:R-:W-:Y:S01]  /*1ec0*/  UMOV UR20, UR36 ;  /* 0x0000002400147c82 */ /* 0x000fe20008000000 */
[----:B------:R-:W-:Y:S01]  /*1ed0*/  UMOV UR12, UR36 ;  /* 0x00000024000c7c82 */ /* 0x000fe20008000000 */
[----:B------:R-:W-:Y:S01]  /*1ee0*/  UMOV UR9, UR17 ;  /* 0x0000001100097c82 */ /* 0x000fe20008000000 */
[----:B------:R-:W-:Y:S01]  /*1ef0*/  UMOV UR10, UR18 ;  /* 0x00000012000a7c82 */ /* 0x000fe20008000000 */
[----:B------:R4:W-:Y:S01]  /*1f00*/  UTMALDG.3D.2CTA [UR16], [UR32], desc[UR28] ;  /* 0x00001c10200075b4 */ /* 0x0009e20008211000 */
[----:B------:R-:W-:Y:S01]  /*1f10*/  UIADD3 UR23, UPT, UPT, UR23, 0x1, URZ ;  /* 0x0000000117177890 */ /* 0x000fe2000fffe0ff */
[----:B------:R-:W-:-:S03]  /*1f20*/  UMOV UR27, UR13 ;  /* 0x0000000d001b7c82 */ /* 0x000fc60008000000 */
[----:B------:R-:W-:Y:S01]  /*1f30*/  UISETP.NE.AND UP0, UPT, UR23, UR26, UPT ;  /* 0x0000001a1700728c */ /* 0x000fe2000bf05270 */
[----:B------:R4:W-:Y:S08]  /*1f40*/  UTMALDG.3D.2CTA [UR8], [UR30], desc[UR28] ;  /* 0x00001c081e0075b4 */ /* 0x0009f00008211000 */
[----:B----4-:R-:W-:Y:S05]  /*1f50*/  BRA.U UP0, `(.L_x_38) ;  /* 0xfffffffd00487547 */ /* 0x010fea000b83ffff */
.L_x_32:
[C---:B-1----:R-:W-:Y:S01]  /*1f60*/  LEA R2, R14.reuse, UR4, 0x3 ;  /* 0x000000040e027c11 */ /* 0x042fe2000f8e18ff */
[----:B------:R-:W-:Y:S01]  /*1f70*/  NOP ;  /* 0x0000000000007918 */ /* 0x000fe20000000000 */
[----:B--2---:R-:W-:Y:S02]  /*1f80*/  SHF.L.U32 R3, R13, 0x1f, RZ ;  /* 0x0000001f0d037819 */ /* 0x004fe400000006ff */
[----:B------:R-:W-:Y:S02]  /*1f90*/  LEA R4, R14, UR4, 0x4 ;  /* 0x000000040e047c11 */ /* 0x000fe4000f8e20ff */
[----:B------:R-:W1:Y:S02]  /*1fa0*/  SYNCS.PHASECHK.TRANS64.TRYWAIT P0, [R2+URZ+0x50], R3 ;  /* 0x00005003020075a7 */ /* 0x000e6400080011ff */
[----:B-1----:R-:W-:Y:S05]  /*1fb0*/  @!P0 BRA `(.L_x_39) ;  /* 0x0000005000788947 */ /* 0x002fea0003800000 */
.L_x_115:
[----:B------:R-:W2:Y:S01]  /*1fc0*/  LDS.128 R4, [R4+0xe0] ;  /* 0x0000e00004047984 */ /* 0x000ea20000000c00 */
[----:B------:R-:W-:Y:S01]  /*1fd0*/  ISETP.GE.AND P0, PT, R72, 0x1, PT ;  /* 0x000000014800780c */ /* 0x000fe20003f06270 */
[----:B-1----:R-:W-:Y:S01]  /*1fe0*/  VIADD R2, R2, 0x60 ;  /* 0x0000006002027836 */ /* 0x002fe20000000000 */
[----:B------:R-:W-:Y:S01]  /*1ff0*/  @!PT LDS RZ, [RZ] ;  /* 0x00000000fffff984 */ /* 0x000fe20000000800 */
[----:B------:R-:W-:Y:S01]  /*2000*/  @!PT LDS RZ, [RZ] ;  /* 0x00000000fffff984 */ /* 0x000fe20000000800 */
[----:B------:R-:W-:Y:S01]  /*2010*/  @!PT LDS RZ, [RZ] ;  /* 0x00000000fffff984 */ /* 0x000fe20000000800 */
[----:B------:R-:W-:Y:S01]  /*2020*/  @!PT LDS RZ, [RZ] ;  /* 0x00000000fffff984 */ /* 0x000fe20000000800 */
[----:B------:R1:W-:Y:S06]  /*2030*/  MEMBAR.ALL.CTA ;  /* 0x0000000000007992 */ /* 0x0003ec0000008000 */
[----:B-1----:R-:W1:Y:S01]  /*2040*/  FENCE.VIEW.ASYNC.S ;  /* 0x00000000000073c6 */ /* 0x002e620000000000 */
[----:B------:R-:W-:-:S04]  /*2050*/  PRMT R2, RZ, 0x654, R2 ;  /* 0x00000654ff027816 */ /* 0x000fc80000000002 */
[----:B-1----:R1:W-:Y:S01]  /*2060*/  SYNCS.ARRIVE.TRANS64.RED.A1T0 RZ, [R2+URZ], RZ ;  /* 0x000000ff02ff79a7 */ /* 0x0023e200081004ff */
[----:B--2---:R-:W-:-:S13]  /*2070*/  LOP3.LUT P2, RZ, R6, 0x1, RZ, 0xc0, !PT ;  /* 0x0000000106ff7812 */ /* 0x004fda000784c0ff */
[----:B------:R-:W-:Y:S01]  /*2080*/  @P2 SHF.R.U32.HI R3, RZ, 0x10, R5 ;  /* 0x00000010ff032819 */ /* 0x000fe20000011605 */
[----:B------:R-:W-:Y:S01]  /*2090*/  VOTEU.ANY UP0, P2 ;  /* 0x0000000000ff7886 */ /* 0x000fe20001000100 */
[----:B------:R-:W-:Y:S02]  /*20a0*/  @P2 MOV R11, R4 ;  /* 0x00000004000b2202 */ /* 0x000fe40000000f00 */
[----:B------:R-:W-:Y:S02]  /*20b0*/  @P2 R2UR.BROADCAST UR8, R3 ;  /* 0x00000000030822ca */ /* 0x000fe400008e0000 */
[----:B------:R-:W-:-:S11]  /*20c0*/  @P2 LOP3.LUT R8, R5, 0xffff, RZ, 0xc0, !PT ;  /* 0x0000ffff05082812 */ /* 0x000fd600078ec0ff */
[----:B------:R-:W-:Y:S01]  /*20d0*/  @UP0 UMOV UR36, UR8 ;  /* 0x0000000800240c82 */ /* 0x000fe20008000000 */
[----:B-1----:R-:W-:Y:S05]  /*20e0*/  @!P0 BRA `(.L_x_40) ;  /* 0x0000000000b88947 */ /* 0x002fea0003800000 */
[----:B------:R-:W3:Y:S01]  /*20f0*/  LDC.64 R4, c[0x0][0xb18] ;  /* 0x0002c600ff047b82 */ /* 0x000ee20000000a00 */
[----:B------:R-:W-:-:S07]  /*2100*/  ISETP.NE.AND P3, PT, R72, 0x1, PT ;  /* 0x000000014800780c */ /* 0x000fce0003f65270 */
[----:B------:R-:W1:Y:S08]  /*2110*/  LDC.64 R6, c[0x0][0xb10] ;  /* 0x0002c400ff067b82 */ /* 0x000e700000000a00 */
[----:B------:R-:W2:Y:S08]  /*2120*/  LDC R18, c[0x0][0xb20] ;  /* 0x0002c800ff127b82 */ /* 0x000eb00000000800 */
[----:B------:R-:W4:Y:S01]  /*2130*/  LDC R20, c[0x0][0xb0c] ;  /* 0x0002c300ff147b82 */ /* 0x000f220000000800 */
[----:B---3--:R-:W-:Y:S01]  /*2140*/  IMAD.HI.U32 R19, R0, R5, RZ ;  /* 0x0000000500137227 */ /* 0x008fe200078e00ff */
[----:B------:R-:W-:-:S03]  /*2150*/  ISETP.NE.AND P0, PT, R4, 0x1, PT ;  /* 0x000000010400780c */ /* 0x000fc60003f05270 */
[----:B------:R-:W-:-:S03]  /*2160*/  IMAD.HI.U32 R5, R8, R5, RZ ;  /* 0x0000000508057227 */ /* 0x000fc600078e00ff */
[----:B------:R-:W3:Y:S01]  /*2170*/  LDC.64 R2, c[0x0][0xb28] ;  /* 0x0002ca00ff027b82 */ /* 0x000ee20000000a00 */
[----:B-1----:R-:W-:-:S04]  /*2180*/  IMAD.HI.U32 R22, R9, R6, RZ ;  /* 0x0000000609167227 */ /* 0x002fc800078e00ff */
[----:B------:R-:W-:Y:S01]  /*2190*/  IMAD.HI.U32 R24, R11, R6, RZ ;  /* 0x000000060b187227 */ /* 0x000fe200078e00ff */
[----:B------:R-:W-:Y:S02]  /*21a0*/  SHF.R.U32.HI R22, RZ, R7, R22 ;  /* 0x00000007ff167219 */ /* 0x000fe40000011616 */
[-C--:B--2---:R-:W-:Y:S02]  /*21b0*/  SHF.R.U32.HI R19, RZ, R18.reuse, R19 ;  /* 0x00000012ff137219 */ /* 0x084fe40000011613 */
[----:B------:R-:W-:Y:S02]  /*21c0*/  SHF.R.U32.HI R5, RZ, R18, R5 ;  /* 0x00000012ff057219 */ /* 0x000fe40000011605 */
[----:B------:R-:W-:Y:S02]  /*21d0*/  SEL R19, R0, R19, !P0 ;  /* 0x0000001300137207 */ /* 0x000fe40004000000 */
[----:B------:R-:W-:Y:S02]  /*21e0*/  SHF.R.U32.HI R24, RZ, R7, R24 ;  /* 0x00000007ff187219 */ /* 0x000fe40000011618 */
[----:B----4-:R-:W-:-:S02]  /*21f0*/  ISETP.NE.AND P1, PT, R20, 0x1, PT ;  /* 0x000000011400780c */ /* 0x010fc40003f25270 */
[----:B------:R-:W-:Y:S02]  /*2200*/  SEL R5, R8, R5, !P0 ;  /* 0x0000000508057207 */ /* 0x000fe40004000000 */
[----:B------:R-:W-:Y:S02]  /*2210*/  SEL R21, R9, R22, !P1 ;  /* 0x0000001609157207 */ /* 0x000fe40004800000 */
[----:B------:R-:W-:Y:S01]  /*2220*/  SEL R7, R11, R24, !P1 ;  /* 0x000000180b077207 */ /* 0x000fe20004800000 */
[----:B---3--:R-:W-:-:S04]  /*2230*/  IMAD.HI.U32 R22, R19, R2, RZ ;  /* 0x0000000213167227 */ /* 0x008fc800078e00ff */
[----:B------:R-:W-:Y:S01]  /*2240*/  IMAD.HI.U32 R6, R21, R2, RZ ;  /* 0x0000000215067227 */ /* 0x000fe200078e00ff */
[----:B------:R-:W-:-:S04]  /*2250*/  @P3 SHF.R.U32.HI R19, RZ, R3, R22 ;  /* 0x00000003ff133219 */ /* 0x000fc80000011616 */
[----:B------:R-:W-:Y:S01]  /*2260*/  @P3 SHF.R.U32.HI R21, RZ, R3, R6 ;  /* 0x00000003ff153219 */ /* 0x000fe20000011606 */
[----:B------:R-:W-:-:S04]  /*2270*/  IMAD R19, R72, R19, RZ ;  /* 0x0000001348137224 */ /* 0x000fc800078e02ff */
[----:B------:R-:W-:Y:S01]  /*2280*/  IMAD R6, R72, R21, RZ ;  /* 0x0000001548067224 */ /* 0x000fe200078e02ff */
[C---:B------:R-:W-:Y:S02]  /*2290*/  ISETP.GE.AND P0, PT, R5.reuse, R19, PT ;  /* 0x000000130500720c */ /* 0x040fe40003f06270 */
[----:B------:R-:W-:Y:S02]  /*22a0*/  IADD3 R19, PT, PT, -R5, RZ, RZ ;  /* 0x000000ff05137210 */ /* 0x000fe40007ffe1ff */
[----:B------:R-:W-:Y:S01]  /*22b0*/  ISETP.GE.OR P0, PT, R7, R6, P0 ;  /* 0x000000060700720c */ /* 0x000fe20000706670 */
[----:B------:R-:W-:-:S04]  /*22c0*/  IMAD.HI.U32 R6, R5, R2, RZ ;  /* 0x0000000205067227 */ /* 0x000fc800078e00ff */
[----:B------:R-:W-:Y:S01]  /*22d0*/  IMAD R8, R4, R19, R8 ;  /* 0x0000001304087224 */ /* 0x000fe200078e0208 */
[----:B------:R-:W-:-:S04]  /*22e0*/  SHF.R.U32.HI R6, RZ, R3, R6 ;  /* 0x00000003ff067219 */ /* 0x000fc80000011606 */
[----:B------:R-:W-:-:S03]  /*22f0*/  SEL R6, R5, R6, !P3 ;  /* 0x0000000605067207 */ /* 0x000fc60005800000 */
[----:B------:R-:W-:-:S04]  /*2300*/  @!P0 IMAD.HI.U32 R18, R7, R2, RZ ;  /* 0x0000000207128227 */ /* 0x000fc800078e00ff */
[----:B------:R-:W-:Y:S01]  /*2310*/  IMAD.MOV R2, RZ, RZ, -R6 ;  /* 0x000000ffff027224 */ /* 0x000fe200078e0a06 */
[----:B------:R-:W-:-:S03]  /*2320*/  @!P0 SHF.R.U32.HI R18, RZ, R3, R18 ;  /* 0x00000003ff128219 */ /* 0x000fc60000011612 */
[----:B------:R-:W-:Y:S01]  /*2330*/  IMAD R2, R72, R2, R5 ;  /* 0x0000000248027224 */ /* 0x000fe200078e0205 */
        /* <DEDUP_REMOVED lines=9> */
.L_x_40:
[----:B------:R-:W1:Y:S02]  /*23d0*/  LDCU UR8, c[0x0][0xb30] ;  /* 0x00016600ff0877ac */ /* 0x000e640008000800 */
[----:B-1----:R-:W-:-:S09]  /*23e0*/  UISETP.NE.AND UP0, UPT, UR8, 0x1, UPT ;  /* 0x000000010800788c */ /* 0x002fd2000bf05270 */
[----:B------:R-:W-:Y:S05]  /*23f0*/  BRA.U UP0, `(.L_x_41) ;  /* 0x0000000100407547 */ /* 0x000fea000b800000 */
[----:B------:R-:W1:Y:S08]  /*2400*/  LDC.64 R4, c[0x0][0xb10] ;  /* 0x0002c400ff047b82 */ /* 0x000e700000000a00 */
[----:B------:R-:W2:Y:S08]  /*2410*/  LDC.64 R2, c[0x0][0xb18] ;  /* 0x0002c600ff027b82 */ /* 0x000eb00000000a00 */
[----:B------:R-:W4:Y:S08]  /*2420*/  LDC R6, c[0x0][0xb20] ;  /* 0x0002c800ff067b82 */ /* 0x000f300000000800 */
[----:B------:R-:W3:Y:S01]  /*2430*/  LDC R18, c[0x0][0xb0c] ;  /* 0x0002c300ff127b82 */ /* 0x000ee20000000800 */
[----:B-1----:R-:W-:-:S05]  /*2440*/  IMAD.HI.U32 R4, R11, R4, RZ ;  /* 0x000000040b047227 */ /* 0x002fca00078e00ff */
[----:B------:R-:W-:Y:S01]  /*2450*/  SHF.R.U32.HI R4, RZ, R5, R4 ;  /* 0x00000005ff047219 */ /* 0x000fe20000011604 */
[----:B--2---:R-:W-:Y:S01]  /*2460*/  IMAD.HI.U32 R3, R8, R3, RZ ;  /* 0x0000000308037227 */ /* 0x004fe200078e00ff */
[----:B------:R-:W-:-:S04]  /*2470*/  ISETP.NE.AND P0, PT, R2, 0x1, PT ;  /* 0x000000010200780c */ /* 0x000fc80003f05270 */
[----:B----4-:R-:W-:-:S04]  /*2480*/  SHF.R.U32.HI R3, RZ, R6, R3 ;  /* 0x00000006ff037219 */ /* 0x010fc80000011603 */
[----:B------:R-:W-:Y:S02]  /*2490*/  SEL R3, R8, R3, !P0 ;  /* 0x0000000308037207 */ /* 0x000fe40004000000 */
[----:B---3--:R-:W-:-:S04]  /*24a0*/  ISETP.NE.AND P1, PT, R18, 0x1, PT ;  /* 0x000000011200780c */ /* 0x008fc80003f25270 */
[----:B------:R-:W-:-:S05]  /*24b0*/  SEL R4, R11, R4, !P1 ;  /* 0x000000040b047207 */ /* 0x000fca0004800000 */
[----:B------:R-:W-:Y:S02]  /*24c0*/  IMAD.IADD R5, R3, 0x1, -R4 ;  /* 0x0000000103057824 */ /* 0x000fe400078e0a04 */
[----:B------:R-:W-:Y:S02]  /*24d0*/  IMAD.IADD R3, R4, 0x1, -R3 ;  /* 0x0000000104037824 */ /* 0x000fe400078e0a03 */
[----:B------:R-:W-:Y:S02]  /*24e0*/  IMAD R11, R5, R18, R11 ;  /* 0x00000012050b7224 */ /* 0x000fe400078e020b */
[----:B------:R-:W-:-:S07]  /*24f0*/  IMAD R8, R3, R2, R8 ;  /* 0x0000000203087224 */ /* 0x000fce00078e0208 */
.L_x_41:
[----:B------:R-:W-:Y:S01]  /*2500*/  VIADD R14, R14, 0x1 ;  /* 0x000000010e0e7836 */ /* 0x000fe20000000000 */
[----:B------:R-:W-:Y:S01]  /*2510*/  PLOP3.LUT P1, PT, PT, PT, PT, 0x80, 0x8 ;  /* 0x000000000008781c */ /* 0x000fe20003f2f070 */
[----:B------:R-:W-:Y:S02]  /*2520*/  IMAD.IADD R165, R11, 0x1, R164 ;  /* 0x000000010ba57824 */ /* 0x000fe400078e02a4 */
[----:B------:R-:W-:Y:S01]  /*2530*/  IMAD.IADD R166, R8, 0x1, R145 ;  /* 0x0000000108a67824 */ /* 0x000fe200078e0291 */
[----:B------:R-:W-:-:S04]  /*2540*/  ISETP.NE.AND P0, PT, R14, 0x2, PT ;  /* 0x000000020e00780c */ /* 0x000fc80003f05270 */
[----:B------:R-:W-:Y:S02]  /*2550*/  SEL R2, RZ, 0x1, P0 ;  /* 0x00000001ff027807 */ /* 0x000fe40000000000 */
[----:B------:R-:W-:Y:S02]  /*2560*/  SEL R14, R14, RZ, P0 ;  /* 0x000000ff0e0e7207 */ /* 0x000fe40000000000 */
[----:B------:R-:W-:Y:S01]  /*2570*/  LOP3.LUT R13, R13, R2, RZ, 0x3c, !PT ;  /* 0x000000020d0d7212 */ /* 0x000fe200078e3cff */
[----:B------:R-:W-:Y:S06]  /*2580*/  @P2 BRA `(.L_x_42) ;  /* 0xfffffff000582947 */ /* 0x000fec000383ffff */
[----:B------:R-:W-:Y:S01]  /*2590*/  UIADD3 UR4, UPT, UPT, UR4, 0x18, URZ ;  /* 0x0000001804047890 */ /* 0x000fe2000fffe0ff */
[----:B------:R-:W-:-:S03]  /*25a0*/  SHF.L.U32 R3, R15, 0x1f, RZ ;  /* 0x0000001f0f037819 */ /* 0x000fc600000006ff */
[----:B------:R-:W-:-:S09]  /*25b0*/  ULEA UR5, UR13, UR4, 0x3 ;  /* 0x000000040d057291 */ /* 0x000fd2000f8e18ff */
[----:B------:R-:W1:Y:S02]  /*25c0*/  SYNCS.PHASECHK.TRANS64.TRYWAIT P0, [UR5], R3 ;  /* 0x00000003ff0075a7 */ /* 0x000e640008001105 */
[----:B-1----:R-:W-:Y:S05]  /*25d0*/  @!P0 BRA `(.L_x_43) ;  /* 0x0000004c00048947 */ /* 0x002fea0003800000 */
.L_x_117:
[----:B------:R-:W-:-:S04]  /*25e0*/  UIADD3 UR6, UPT, UPT, UR13, 0x1, URZ ;  /* 0x000000010d067890 */ /* 0x000fc8000fffe0ff */
[----:B------:R-:W-:-:S04]  /*25f0*/  UISETP.NE.AND UP0, UPT, UR6, 0x3, UPT ;  /* 0x000000030600788c */ /* 0x000fc8000bf05270 */
[----:B------:R-:W-:Y:S02]  /*2600*/  USEL UR7, URZ, 0x1, UP0 ;  /* 0x00000001ff077887 */ /* 0x000fe40008000000 */
[----:B------:R-:W-:-:S04]  /*2610*/  USEL UR6, UR6, URZ, UP0 ;  /* 0x000000ff06067287 */ /* 0x000fc80008000000 */
[----:B------:R-:W-:Y:S01]  /*2620*/  ULEA UR5, UR6, UR4, 0x3 ;  /* 0x0000000406057291 */ /* 0x000fe2000f8e18ff */
[----:B------:R-:W-:-:S04]  /*2630*/  LOP3.LUT R15, R15, UR7, RZ, 0x3c, !PT ;  /* 0x000000070f0f7c12 */ /* 0x000fc8000f8e3cff */
[----:B-1----:R-:W-:-:S04]  /*2640*/  SHF.L.U32 R3, R15, 0x1f, RZ ;  /* 0x0000001f0f037819 */ /* 0x002fc800000006ff */
[----:B------:R-:W1:Y:S02]  /*2650*/  SYNCS.PHASECHK.TRANS64.TRYWAIT P0, [UR5], R3 ;  /* 0x00000003ff0075a7 */ /* 0x000e640008001105 */
[----:B-1----:R-:W-:Y:S05]  /*2660*/  @!P0 BRA `(.L_x_44) ;  /* 0x0000004800f88947 */ /* 0x002fea0003800000 */
.L_x_119:
[----:B------:R-:W-:-:S04]  /*2670*/  UIADD3 UR6, UPT, UPT, UR6, 0x1, URZ ;  /* 0x0000000106067890 */ /* 0x000fc8000fffe0ff */
[----:B------:R-:W-:-:S04]  /*2680*/  UISETP.NE.AND UP0, UPT, UR6, 0x3, UPT ;  /* 0x000000030600788c */ /* 0x000fc8000bf05270 */
[----:B------:R-:W-:Y:S02]  /*2690*/  USEL UR5, URZ, 0x1, UP0 ;  /* 0x00000001ff057887 */ /* 0x000fe40008000000 */
[----:B------:R-:W-:-:S04]  /*26a0*/  USEL UR6, UR6, URZ, UP0 ;  /* 0x000000ff06067287 */ /* 0x000fc80008000000 */
[----:B------:R-:W-:Y:S01]  /*26b0*/  ULEA UR6, UR6, UR4, 0x3 ;  /* 0x0000000406067291 */ /* 0x000fe2000f8e18ff */
[----:B-1----:R-:W-:-:S04]  /*26c0*/  LOP3.LUT R3, R15, UR5, RZ, 0x3c, !PT ;  /* 0x000000050f037c12 */ /* 0x002fc8000f8e3cff */
[----:B------:R-:W-:Y:S01]  /*26d0*/  SHF.L.U32 R3, R3, 0x1f, RZ ;  /* 0x0000001f03037819 */ /* 0x000fe200000006ff */
[----:B---3--:R-:W-:-:S07]  /*26e0*/  IMAD.U32 R0, RZ, RZ, UR6 ;  /* 0x00000006ff007e24 */ /* 0x008fce000f8e00ff */
.L_x_45:
[----:B-1----:R1:W2:Y:S02]  /*26f0*/  SYNCS.PHASECHK.TRANS64.TRYWAIT P0, [R0+URZ], R3 ;  /* 0x00000003000075a7 */ /* 0x0022a400080011ff */
[----:B--2---:R-:W-:Y:S05]  /*2700*/  @!P0 NANOSLEEP.SYNCS 0x989680 ;  /* 0x009896800000895d */ /* 0x004fea0003900000 */
[----:B------:R-:W2:Y:S02]  /*2710*/  @!P0 SYNCS.PHASECHK.TRANS64 P0, [R0+URZ], R3 ;  /* 0x00000003000085a7 */ /* 0x000ea400080010ff */
[----:B--2---:R-:W-:Y:S05]  /*2720*/  @P0 EXIT ;  /* 0x000000000000094d */ /* 0x004fea0003800000 */
[----:B------:R-:W-:Y:S05]  /*2730*/  BRA `(.L_x_45) ;  /* 0xfffffffc00ec7947 */ /* 0x000fea000383ffff */
.L_x_22:
[----:B------:R-:W-:-:S04]  /*2740*/  UISETP.NE.AND UP1, UPT, UR37, URZ, UPT ;  /* 0x000000ff2500728c */ /* 0x000fc8000bf25270 */
[----:B------:R-:W-:-:S09]  /*2750*/  UISETP.NE.OR UP1, UPT, UR10, 0x1, UP1 ;  /* 0x000000010a00788c */ /* 0x000fd20008f25670 */
[----:B------:R-:W-:Y:S05]  /*2760*/  BRA.U UP1, `(.L_x_46) ;  /* 0x00000005014c7547 */ /* 0x000fea000b800000 */
[----:B------:R-:W-:Y:S01]  /*2770*/  HFMA2 R11, -RZ, RZ, 0, 0 ;  /* 0x00000000ff0b7431 */ /* 0x000fe200000001ff */
[----:B------:R-:W-:Y:S01]  /*2780*/  ISETP.GE.U32.AND P2, PT, R10, 0x2, PT ;  /* 0x000000020a00780c */ /* 0x000fe20003f46070 */
[----:B------:R-:W-:Y:S01]  /*2790*/  IMAD.MOV.U32 R12, RZ, RZ, 0x1 ;  /* 0x00000001ff0c7424 */ /* 0x000fe200078e00ff */
[----:B------:R-:W-:Y:S01]  /*27a0*/  CS2R R8, SRZ ;  /* 0x0000000000087805 */ /* 0x000fe2000001ff00 */
[----:B------:R-:W-:Y:S01]  /*27b0*/  IMAD.MOV.U32 R3, RZ, RZ, RZ ;  /* 0x000000ffff037224 */ /* 0x000fe200078e00ff */
[----:B------:R-:W-:Y:S01]  /*27c0*/  UMOV UR4, 0x400 ;  /* 0x0000040000047882 */ /* 0x000fe20000000000 */
[----:B------:R-:W-:Y:S01]  /*27d0*/  UMOV UR6, URZ ;  /* 0x000000ff00067c82 */ /* 0x000fe20008000000 */
[----:B------:R-:W-:-:S12]  /*27e0*/  ULEA UR37, UR37, UR4, 0x18 ;  /* 0x0000000425257291 */ /* 0x000fd8000f8ec0ff */
.L_x_50:
[----:B------:R-:W-:Y:S02]  /*27f0*/  LEA R0, R3, UR37, 0x3 ;  /* 0x0000002503007c11 */ /* 0x000fe4000f8e18ff */
[----:B------:R-:W-:-:S03]  /*2800*/  SHF.L.U32 R5, R8, 0x1f, RZ ;  /* 0x0000001f08057819 */ /* 0x000fc600000006ff */
[----:B------:R-:W-:Y:S01]  /*2810*/  VIADD R4, R0, 0xc0 ;  /* 0x000000c000047836 */ /* 0x000fe20000000000 */
[----:B------:R-:W1:Y:S02]  /*2820*/  SYNCS.PHASECHK.TRANS64.TRYWAIT P0, [R0+URZ+0xb0], R5 ;  /* 0x0000b005000075a7 */ /* 0x000e6400080011ff */
[----:B-1----:R-:W-:Y:S05]  /*2830*/  @!P0 BRA `(.L_x_47) ;  /* 0x00000048009c8947 */ /* 0x002fea0003800000 */
.L_x_120:
[----:B------:R-:W-:Y:S01]  /*2840*/  ULEA UR5, UR6, UR37, 0x3 ;  /* 0x0000002506057291 */ /* 0x000fe2000f8e18ff */
[----:B------:R-:W-:Y:S01]  /*2850*/  PRMT R4, RZ, 0x654, R4 ;  /* 0x00000654ff047816 */ /* 0x000fe20000000004 */
[----:B-1----:R-:W-:Y:S01]  /*2860*/  @!P2 IMAD.MOV.U32 R5, RZ, RZ, 0x10 ;  /* 0x00000010ff05a424 */ /* 0x002fe200078e00ff */
[----:B------:R-:W-:Y:S01]  /*2870*/  SHF.L.U32 R7, R12, 0x1f, RZ ;  /* 0x0000001f0c077819 */ /* 0x000fe200000006ff */
[----:B------:R-:W-:Y:S01]  /*2880*/  UIADD3 UR4, UPT, UPT, UR5, 0x50, URZ ;  /* 0x0000005005047890 */ /* 0x000fe2000fffe0ff */
[----:B------:R1:W-:Y:S05]  /*2890*/  SYNCS.ARRIVE.TRANS64.RED.A1T0 RZ, [R4+URZ], RZ ;  /* 0x000000ff04ff79a7 */ /* 0x0003ea00081004ff */
[----:B------:R-:W-:Y:S01]  /*28a0*/  IMAD.U32 R13, RZ, RZ, UR4 ;  /* 0x00000004ff0d7e24 */ /* 0x000fe2000f8e00ff */
[----:B------:R-:W2:Y:S04]  /*28b0*/  SYNCS.PHASECHK.TRANS64.TRYWAIT P0, [UR5+0x60], R7 ;  /* 0x00006007ff0075a7 */ /* 0x000ea80008001105 */
[----:B------:R-:W-:Y:S01]  /*28c0*/  PRMT R13, R10, 0x654, R13 ;  /* 0x000006540a0d7816 */ /* 0x000fe2000000000d */
[----:B-12---:R-:W-:Y:S06]  /*28d0*/  @!P0 BRA `(.L_x_48) ;  /* 0x0000004800888947 */ /* 0x006fec0003800000 */
.L_x_122:
[----:B------:R-:W-:Y:S01]  /*28e0*/  ULEA UR4, UR6, UR37, 0x4 ;  /* 0x0000002506047291 */ /* 0x000fe2000f8e20ff */
[----:B------:R-:W-:Y:S01]  /*28f0*/  SEL R2, R13, R2, !P2 ;  /* 0x000000020d027207 */ /* 0x000fe20005000000 */
[----:B------:R-:W-:Y:S01]  /*2900*/  UIADD3 UR5, UPT, UPT, UR5, 0x50, URZ ;  /* 0x0000005005057890 */ /* 0x000fe2000fffe0ff */
[----:B-1----:R-:W-:Y:S01]  /*2910*/  LEA R0, R11, UR37, 0x3 ;  /* 0x000000250b007c11 */ /* 0x002fe2000f8e18ff */
[----:B------:R-:W-:Y:S01]  /*2920*/  UIADD3 UR4, UPT, UPT, UR4, 0xe0, URZ ;  /* 0x000000e004047890 */ /* 0x000fe2000fffe0ff */
[----:B------:R1:W-:Y:S01]  /*2930*/  @!P2 SYNCS.ARRIVE.TRANS64.RED RZ, [R2+URZ], R5 ;  /* 0x0000000502ffa9a7 */ /* 0x0003e200080004ff */
[----:B------:R-:W-:Y:S01]  /*2940*/  UIADD3 UR6, UPT, UPT, UR6, 0x1, URZ ;  /* 0x0000000106067890 */ /* 0x000fe2000fffe0ff */
[----:B------:R-:W-:-:S03]  /*2950*/  VIADD R3, R3, 0x1 ;  /* 0x0000000103037836 */ /* 0x000fc60000000000 */
[----:B------:R-:W-:Y:S02]  /*2960*/  UISETP.NE.AND UP0, UPT, UR6, 0x2, UPT ;  /* 0x000000020600788c */ /* 0x000fe4000bf05270 */
[----:B------:R-:W-:Y:S01]  /*2970*/  ISETP.NE.AND P0, PT, R3, 0x2, PT ;  /* 0x000000020300780c */ /* 0x000fe20003f05270 */
[----:B------:R-:W-:Y:S06]  /*2980*/  UGETNEXTWORKID.BROADCAST [UR4], [UR5] ;  /* 0x00000000040073ca */ /* 0x000fec0008000100 */
[----:B------:R-:W-:Y:S02]  /*2990*/  USEL UR4, URZ, 0x1, UP0 ;  /* 0x00000001ff047887 */ /* 0x000fe40008000000 */
[----:B------:R-:W-:-:S04]  /*29a0*/  USEL UR6, UR6, URZ, UP0 ;  /* 0x000000ff06067287 */ /* 0x000fc80008000000 */
[----:B------:R-:W-:Y:S02]  /*29b0*/  LOP3.LUT R12, R12, UR4, RZ, 0x3c, !PT ;  /* 0x000000040c0c7c12 */ /* 0x000fe4000f8e3cff */
[----:B-1----:R-:W-:-:S04]  /*29c0*/  SHF.L.U32 R5, R9, 0x1f, RZ ;  /* 0x0000001f09057819 */ /* 0x002fc800000006ff */
[----:B------:R-:W1:Y:S02]  /*29d0*/  SYNCS.PHASECHK.TRANS64.TRYWAIT P1, [R0+URZ+0x50], R5 ;  /* 0x00005005000075a7 */ /* 0x000e6400080211ff */
[----:B-1----:R-:W-:Y:S05]  /*29e0*/  @!P1 BRA `(.L_x_49) ;  /* 0x00000048005c9947 */ /* 0x002fea0003800000 */
.L_x_123:
[----:B------:R-:W-:Y:S01]  /*29f0*/  LEA R4, R11, UR37, 0x4 ;  /* 0x000000250b047c11 */ /* 0x000fe2000f8e20ff */
[----:B-1----:R-:W-:Y:S01]  /*2a00*/  VIADD R0, R0, 0x60 ;  /* 0x0000006000007836 */ /* 0x002fe20000000000 */
[----:B------:R-:W-:Y:S01]  /*2a10*/  SEL R3, R3, RZ, P0 ;  /* 0x000000ff03037207 */ /* 0x000fe20000000000 */
[----:B------:R-:W-:-:S03]  /*2a20*/  VIADD R11, R11, 0x1 ;  /* 0x000000010b0b7836 */ /* 0x000fc60000000000 */
[----:B------:R-:W1:Y:S01]  /*2a30*/  LDS.128 R4, [R4+0xe0] ;  /* 0x0000e00004047984 */ /* 0x000e620000000c00 */
[----:B------:R-:W-:Y:S02]  /*2a40*/  PRMT R0, RZ, 0x654, R0 ;  /* 0x00000654ff007816 */ /* 0x000fe40000000000 */
[C---:B------:R-:W-:Y:S01]  /*2a50*/  ISETP.NE.AND P1, PT, R11.reuse, 0x2, PT ;  /* 0x000000020b00780c */ /* 0x040fe20003f25270 */
[----:B------:R-:W-:Y:S01]  /*2a60*/  @!PT LDS RZ, [RZ] ;  /* 0x00000000fffff984 */ /* 0x000fe20000000800 */
[----:B------:R-:W-:Y:S01]  /*2a70*/  @!PT LDS RZ, [RZ] ;  /* 0x00000000fffff984 */ /* 0x000fe20000000800 */
[----:B------:R-:W-:Y:S01]  /*2a80*/  @!PT LDS RZ, [RZ] ;  /* 0x00000000fffff984 */ /* 0x000fe20000000800 */
[----:B------:R-:W-:Y:S01]  /*2a90*/  @!PT LDS RZ, [RZ] ;  /* 0x00000000fffff984 */ /* 0x000fe20000000800 */
[----:B------:R2:W-:Y:S06]  /*2aa0*/  MEMBAR.ALL.CTA ;  /* 0x0000000000007992 */ /* 0x0005ec0000008000 */
[----:B--2---:R-:W2:Y:S01]  /*2ab0*/  FENCE.VIEW.ASYNC.S ;  /* 0x00000000000073c6 */ /* 0x004ea20000000000 */
[----:B------:R-:W-:Y:S01]  /*2ac0*/  SEL R11, R11, RZ, P1 ;  /* 0x000000ff0b0b7207 */ /* 0x000fe20000800000 */
[----:B--2---:R2:W-:Y:S01]  /*2ad0*/  SYNCS.ARRIVE.TRANS64.RED.A1T0 RZ, [R0+URZ], RZ ;  /* 0x000000ff00ff79a7 */ /* 0x0045e200081004ff */
[----:B-1----:R-:W-:-:S02]  /*2ae0*/  LOP3.LUT P3, RZ, R6, 0x1, RZ, 0xc0, !PT ;  /* 0x0000000106ff7812 */ /* 0x002fc4000786c0ff */
[----:B------:R-:W-:-:S04]  /*2af0*/  SEL R5, RZ, 0x1, P0 ;  /* 0x00000001ff057807 */ /* 0x000fc80000000000 */
[----:B------:R-:W-:Y:S02]  /*2b00*/  LOP3.LUT R8, R8, R5, RZ, 0x3c, !PT ;  /* 0x0000000508087212 */ /* 0x000fe400078e3cff */
[----:B--2---:R-:W-:-:S04]  /*2b10*/  SEL R0, RZ, 0x1, P1 ;  /* 0x00000001ff007807 */ /* 0x004fc80000800000 */
[----:B------:R-:W-:Y:S01]  /*2b20*/  LOP3.LUT R9, R9, R0, RZ, 0x3c, !PT ;  /* 0x0000000009097212 */ /* 0x000fe200078e3cff */
[----:B------:R-:W-:Y:S06]  /*2b30*/  @P3 BRA `(.L_x_50) ;  /* 0xfffffffc002c3947 */ /* 0x000fec000383ffff */
[----:B------:R-:W-:Y:S01]  /*2b40*/  ULEA UR5, UR6, UR37, 0x3 ;  /* 0x0000002506057291 */ /* 0x000fe2000f8e18ff */
[----:B------:R-:W-:-:S08]  /*2b50*/  SHF.L.U32 R3, R12, 0x1f, RZ ;  /* 0x0000001f0c037819 */ /* 0x000fd000000006ff */
[----:B------:R-:W1:Y:S02]  /*2b60*/  SYNCS.PHASECHK.TRANS64 P0, [UR5+0x60], R3 ;  /* 0x00006003ff0075a7 */ /* 0x000e640008001005 */
[----:B-1----:R-:W-:Y:S05]  /*2b70*/  @P0 BRA `(.L_x_51) ;  /* 0x0000000000080947 */ /* 0x002fea0003800000 */
[----:B------:R-:W1:Y:S02]  /*2b80*/  SYNCS.PHASECHK.TRANS64.TRYWAIT P0, [UR5+0x60], R3 ;  /* 0x00006003ff0075a7 */ /* 0x000e640008001105 */
[----:B-1----:R-:W-:Y:S05]  /*2b90*/  @!P0 BRA `(.L_x_52) ;  /* 0x0000004800048947 */ /* 0x002fea0003800000 */
.L_x_51:
[----:B------:R-:W-:-:S04]  /*2ba0*/  UIADD3 UR4, UPT, UPT, UR6, 0x1, URZ ;  /* 0x0000000106047890 */ /* 0x000fc8000fffe0ff */
[----:B------:R-:W-:-:S04]  /*2bb0*/  UISETP.NE.AND UP0, UPT, UR4, 0x2, UPT ;  /* 0x000000020400788c */ /* 0x000fc8000bf05270 */
[----:B------:R-:W-:Y:S02]  /*2bc0*/  USEL UR7, URZ, 0x1, UP0 ;  /* 0x00000001ff077887 */ /* 0x000fe40008000000 */
[----:B------:R-:W-:-:S04]  /*2bd0*/  USEL UR4, UR4, URZ, UP0 ;  /* 0x000000ff04047287 */ /* 0x000fc80008000000 */
[----:B------:R-:W-:Y:S01]  /*2be0*/  ULEA UR4, UR4, UR37, 0x3 ;  /* 0x0000002504047291 */ /* 0x000fe2000f8e18ff */
[----:B-1----:R-:W-:-:S04]  /*2bf0*/  LOP3.LUT R3, R12, UR7, RZ, 0x3c, !PT ;  /* 0x000000070c037c12 */ /* 0x002fc8000f8e3cff */
[----:B------:R-:W-:-:S04]  /*2c00*/  SHF.L.U32 R0, R3, 0x1f, RZ ;  /* 0x0000001f03007819 */ /* 0x000fc800000006ff */
[----:B------:R-:W1:Y:S02]  /*2c10*/  SYNCS.PHASECHK.TRANS64 P0, [UR4+0x60], R0 ;  /* 0x00006000ff0075a7 */ /* 0x000e640008001004 */
[----:B-1----:R-:W-:Y:S05]  /*2c20*/  @P0 EXIT ;  /* 0x000000000000094d */ /* 0x002fea0003800000 */
[----:B------:R-:W-:Y:S02]  /*2c30*/  SHF.L.U32 R3, R3, 0x1f, RZ ;  /* 0x0000001f03037819 */ /* 0x000fe400000006ff */
[----:B------:R-:W-:-:S07]  /*2c40*/  MOV R0, UR4 ;  /* 0x0000000400007c02 */ /* 0x000fce0008000f00 */
.L_x_53:
[----:B-1----:R1:W2:Y:S02]  /*2c50*/  SYNCS.PHASECHK.TRANS64.TRYWAIT P0, [R0+URZ+0x60], R3 ;  /* 0x00006003000075a7 */ /* 0x0022a400080011ff */
[----:B--2---:R-:W-:Y:S05]  /*2c60*/  @!P0 NANOSLEEP.SYNCS 0x989680 ;  /* 0x009896800000895d */ /* 0x004fea0003900000 */
[----:B------:R-:W2:Y:S02]  /*2c70*/  @!P0 SYNCS.PHASECHK.TRANS64 P0, [R0+URZ+0x60], R3 ;  /* 0x00006003000085a7 */ /* 0x000ea400080010ff */
[----:B--2---:R-:W-:Y:S05]  /*2c80*/  @P0 EXIT ;  /* 0x000000000000094d */ /* 0x004fea0003800000 */
[----:B------:R-:W-:Y:S05]  /*2c90*/  BRA `(.L_x_53) ;  /* 0xfffffffc00ec7947 */ /* 0x000fea000383ffff */
.L_x_46:
[----:B------:R-:W-:Y:S05]  /*2ca0*/  BRA.U UP4, `(.L_x_54) ;  /* 0x0000001104a07547 */ /* 0x000fea000b800000 */
[----:B------:R-:W-:Y:S01]  /*2cb0*/  UMOV UR6, 0x40 ;  /* 0x0000004000067882 */ /* 0x000fe20000000000 */
[----:B------:R-:W-:Y:S01]  /*2cc0*/  NOP ;  /* 0x0000000000007918 */ /* 0x000fe20000000000 */
[----:B------:R-:W-:Y:S01]  /*2cd0*/  ULEA UR6, UR37, UR6, 0x18 ;  /* 0x0000000625067291 */ /* 0x000fe2000f8ec0ff */
[----:B------:R-:W-:Y:S02]  /*2ce0*/  UMOV UR7, 0x400 ;  /* 0x0000040000077882 */ /* 0x000fe40000000000 */
[----:B------:R-:W-:-:S06]  /*2cf0*/  ULEA UR37, UR37, UR7, 0x18 ;  /* 0x0000000725257291 */ /* 0x000fcc000f8ec0ff */
[----:B------:R-:W1:Y:S02]  /*2d00*/  LDS.U8 R2, [UR6+0x1c] ;  /* 0x00001c06ff027984 */ /* 0x000e640008000000 */
[----:B-1----:R-:W-:-:S13]  /*2d10*/  ISETP.NE.AND P0, PT, R2, RZ, PT ;  /* 0x000000ff0200720c */ /* 0x002fda0003f05270 */
[----:B------:R-:W-:Y:S05]  /*2d20*/  @P0 BRA `(.L_x_55) ;  /* 0x0000000400080947 */ /* 0x000fea0003800000 */
[----:B------:R-:W-:Y:S02]  /*2d30*/  UISETP.NE.U32.AND UP0, UPT, UR5, 0x1, UPT ;  /* 0x000000010500788c */ /* 0x000fe4000bf05070 */
[----:B------:R-:W-:-:S07]  /*2d40*/  UIADD3 UR8, UPT, UPT, UR6, 0x8, URZ ;  /* 0x0000000806087890 */ /* 0x000fce000fffe0ff */
[----:B------:R-:W-:Y:S05]  /*2d50*/  BRA.U !UP0, `(.L_x_56) ;  /* 0x00000001089c7547 */ /* 0x000fea000b800000 */
[----:B------:R-:W-:Y:S01]  /*2d60*/  ELECT P0, URZ, PT ;  /* 0x0000000000ff782f */ /* 0x000fe20003800000 */
[----:B------:R-:W-:-:S12]  /*2d70*/  BSSY B0, `(.L_x_56) ;  /* 0x0000025000007945 */ /* 0x000fd80003800000 */
[----:B------:R-:W-:Y:S05]  /*2d80*/  @!P0 BRA `(.L_x_57) ;  /* 0x00000000008c8947 */ /* 0x000fea0003800000 */
[----:B------:R-:W-:-:S05]  /*2d90*/  UMOV UR7, 0x10 ;  /* 0x0000001000077882 */ /* 0x000fca0000000000 */
[----:B------:R-:W-:Y:S04]  /*2da0*/  DEPBAR.LE SB1, 0x36 ;  /* 0x00009d800000791a */ /* 0x000fe80000000000 */
[----:B------:R-:W1:Y:S02]  /*2db0*/  UTCATOMSWS.2CTA.FIND_AND_SET.ALIGN UP1, UR7, UR7 ;  /* 0x00000007000775e3 */ /* 0x000e640008220800 */
[----:B-1----:R-:W-:Y:S01]  /*2dc0*/  MOV R11, UR7 ;  /* 0x00000007000b7c02 */ /* 0x002fe20008000f00 */
[----:B------:R-:W-:Y:S06]  /*2dd0*/  BRA.U UP1, `(.L_x_58) ;  /* 0x0000000101187547 */ /* 0x000fec000b800000 */
.L_x_59:
[----:B------:R-:W-:Y:S05]  /*2de0*/  NANOSLEEP 0x64 ;  /* 0x000000640000795d */ /* 0x000fea0003800000 */
[----:B------:R-:W-:-:S05]  /*2df0*/  UMOV UR7, 0x10 ;  /* 0x0000001000077882 */ /* 0x000fca0000000000 */
[----:B------:R-:W-:Y:S04]  /*2e00*/  DEPBAR.LE SB1, 0x36 ;  /* 0x00009d800000791a */ /* 0x000fe80000000000 */
[----:B------:R-:W1:Y:S02]  /*2e10*/  UTCATOMSWS.2CTA.FIND_AND_SET.ALIGN UP1, UR7, UR7 ;  /* 0x00000007000775e3 */ /* 0x000e640008220800 */
[----:B-1----:R-:W-:Y:S01]  /*2e20*/  MOV R11, UR7 ;  /* 0x00000007000b7c02 */ /* 0x002fe20008000f00 */
[----:B------:R-:W-:Y:S05]  /*2e30*/  BRA.U !UP1, `(.L_x_59) ;  /* 0xfffffffd09e87547 */ /* 0x000fea000b83ffff */
.L_x_58:
[----:B------:R-:W1:Y:S01]  /*2e40*/  LDS R5, [UR6+0x10] ;  /* 0x00001006ff057984 */ /* 0x000e620008000800 */
[----:B------:R-:W-:Y:S01]  /*2e50*/  IMAD.U32 R3, RZ, RZ, UR37 ;  /* 0x00000025ff037e24 */ /* 0x000fe2000f8e00ff */
[----:B------:R-:W-:-:S03]  /*2e60*/  MOV R2, UR4 ;  /* 0x0000000400027c02 */ /* 0x000fc60008000f00 */
[----:B------:R-:W-:Y:S01]  /*2e70*/  VIADD R3, R3, 0x100 ;  /* 0x0000010003037836 */ /* 0x000fe20000000000 */
[----:B-1----:R-:W-:-:S04]  /*2e80*/  SHF.L.U32 R5, R5, 0x1f, RZ ;  /* 0x0000001f05057819 */ /* 0x002fc800000006ff */
[----:B------:R-:W1:Y:S02]  /*2e90*/  SYNCS.PHASECHK.TRANS64.TRYWAIT P0, [UR6+0x8], R5 ;  /* 0x00000805ff0075a7 */ /* 0x000e640008001106 */
[----:B-1----:R-:W-:Y:S05]  /*2ea0*/  @P0 BRA `(.L_x_60) ;  /* 0x0000000000080947 */ /* 0x002fea0003800000 */
[----:B------:R-:W1:Y:S02]  /*2eb0*/  SYNCS.PHASECHK.TRANS64.TRYWAIT P0, [UR6+0x8], R5 ;  /* 0x00000805ff0075a7 */ /* 0x000e640008001106 */
[----:B-1----:R-:W-:Y:S05]  /*2ec0*/  @!P0 BRA `(.L_x_61) ;  /* 0x0000004400508947 */ /* 0x002fea0003800000 */
.L_x_60:
[----:B-1----:R-:W-:Y:S01]  /*2ed0*/  HFMA2 R4, -RZ, RZ, 0, 5.9604644775390625e-08 ;  /* 0x00000001ff047431 */ /* 0x002fe200000001ff */
[----:B------:R-:W-:Y:S01]  /*2ee0*/  UPRMT UR7, UR4, 0x654, UR8 ;  /* 0x0000065404077896 */ /* 0x000fe20008000008 */
[----:B------:R-:W-:Y:S01]  /*2ef0*/  IMAD.MOV.U32 R6, RZ, RZ, 0xffff ;  /* 0x0000ffffff067424 */ /* 0x000fe200078e00ff */
[----:B------:R-:W-:Y:S01]  /*2f00*/  PRMT R2, R2, 0x654, R3 ;  /* 0x0000065402027816 */ /* 0x000fe20000000003 */
[----:B------:R-:W-:Y:S02]  /*2f10*/  IMAD.MOV.U32 R5, RZ, RZ, 0x4 ;  /* 0x00000004ff057424 */ /* 0x000fe400078e00ff */
[----:B------:R-:W-:Y:S01]  /*2f20*/  IMAD.SHL.U32 R9, R11, 0x20, RZ ;  /* 0x000000200b097824 */ /* 0x000fe200078e00ff */
[----:B------:R-:W-:Y:S02]  /*2f30*/  MOV R3, UR7 ;  /* 0x0000000700037c02 */ /* 0x000fe40008000f00 */
[-C--:B------:R-:W-:Y:S01]  /*2f40*/  SHF.L.U32 R7, R6, R11.reuse, RZ ;  /* 0x0000000b06077219 */ /* 0x080fe200000006ff */
[----:B------:R1:W-:Y:S01]  /*2f50*/  SYNCS.ARRIVE.TRANS64.RED RZ, [UR7], R5 ;  /* 0x00000005ffff79a7 */ /* 0x0003e20008000407 */
[----:B------:R-:W-:Y:S01]  /*2f60*/  SHF.L.U32 R6, R4, R11, RZ ;  /* 0x0000000b04067219 */ /* 0x000fe200000006ff */
[----:B------:R1:W-:Y:S04]  /*2f70*/  STS [UR37+0x100], R9 ;  /* 0x00010009ff007988 */ /* 0x0003e80008000825 */
[----:B------:R1:W-:Y:S04]  /*2f80*/  STAS [R2.64], R11 ;  /* 0x0000000b02007dbd */ /* 0x0003e8000c0008ff */
[----:B------:R1:W-:Y:S04]  /*2f90*/  ATOMS.OR RZ, [UR6+0x14], R7 ;  /* 0x00001407ffff798c */ /* 0x0003e8000b000006 */
[----:B------:R1:W-:Y:S04]  /*2fa0*/  ATOMS.OR RZ, [UR6+0x18], R6 ;  /* 0x00001806ffff798c */ /* 0x0003e8000b000006 */
[----:B------:R1:W-:Y:S02]  /*2fb0*/  ATOMS.XOR RZ, [UR6+0x10], R4 ;  /* 0x00001004ffff798c */ /* 0x0003e4000b800006 */
.L_x_57:
[----:B------:R-:W-:Y:S05]  /*2fc0*/  BSYNC B0 ;  /* 0x0000000000007941 */ /* 0x000fea0003800000 */
.L_x_56:
[----:B------:R-:W-:Y:S05]  /*2fd0*/  BRA.U UP0, `(.L_x_62) ;  /* 0x00000001006c7547 */ /* 0x000fea000b800000 */
[----:B------:R-:W-:-:S03]  /*2fe0*/  UMOV UR7, 0xffffffff ;  /* 0xffffffff00077882 */ /* 0x000fc60000000000 */
[----:B------:R-:W-:Y:S05]  /*2ff0*/  BRA.DIV UR7, `(.L_x_63) ;  /* 0x00000046071c7947 */ /* 0x000fea000b800000 */
[----:B------:R-:W-:-:S13]  /*3000*/  ELECT P6, URZ, PT ;  /* 0x0000000000ff782f */ /* 0x000fda00038c0000 */
.L_x_127:
[----:B------:R-:W-:Y:S05]  /*3010*/  @!P6 BRA `(.L_x_62) ;  /* 0x00000000005ce947 */ /* 0x000fea0003800000 */
[----:B-1----:R-:W1:Y:S02]  /*3020*/  LDS R3, [UR6+0x10] ;  /* 0x00001006ff037984 */ /* 0x002e640008000800 */
[----:B-1----:R-:W-:-:S04]  /*3030*/  SHF.L.U32 R3, R3, 0x1f, RZ ;  /* 0x0000001f03037819 */ /* 0x002fc800000006ff */
[----:B------:R-:W1:Y:S02]  /*3040*/  SYNCS.PHASECHK.TRANS64.TRYWAIT P0, [UR6+0x8], R3 ;  /* 0x00000803ff0075a7 */ /* 0x000e640008001106 */
[----:B-1----:R-:W-:Y:S05]  /*3050*/  @P0 BRA `(.L_x_64) ;  /* 0x0000000000080947 */ /* 0x002fea0003800000 */
[----:B------:R-:W1:Y:S02]  /*3060*/  SYNCS.PHASECHK.TRANS64.TRYWAIT P0, [UR6+0x8], R3 ;  /* 0x00000803ff0075a7 */ /* 0x000e640008001106 */
[----:B-1----:R-:W-:Y:S05]  /*3070*/  @!P0 BRA `(.L_x_65) ;  /* 0x00000044001c8947 */ /* 0x002fea0003800000 */
.L_x_64:
[----:B------:R-:W2:Y:S01]  /*3080*/  LDS R5, [UR37+0x100] ;  /* 0x00010025ff057984 */ /* 0x000ea20008000800 */
[----:B-1----:R-:W-:Y:S02]  /*3090*/  HFMA2 R2, -RZ, RZ, 0, 5.9604644775390625e-08 ;  /* 0x00000001ff027431 */ /* 0x002fe400000001ff */
[----:B------:R-:W-:Y:S01]  /*30a0*/  IMAD.MOV.U32 R3, RZ, RZ, 0xffff ;  /* 0x0000ffffff037424 */ /* 0x000fe200078e00ff */
[----:B------:R-:W-:Y:S01]  /*30b0*/  UPRMT UR7, UR4, 0x654, UR8 ;  /* 0x0000065404077896 */ /* 0x000fe20008000008 */
[----:B--2---:R-:W-:-:S03]  /*30c0*/  IMAD.SHL.U32 R4, R5, 0x20, RZ ;  /* 0x0000002005047824 */ /* 0x004fc600078e00ff */
[-C--:B------:R-:W-:Y:S02]  /*30d0*/  SHF.L.U32 R3, R3, R5.reuse, RZ ;  /* 0x0000000503037219 */ /* 0x080fe400000006ff */
[----:B------:R-:W-:Y:S01]  /*30e0*/  SHF.L.U32 R5, R2, R5, RZ ;  /* 0x0000000502057219 */ /* 0x000fe200000006ff */
[----:B------:R2:W-:Y:S04]  /*30f0*/  STS [UR37+0x100], R4 ;  /* 0x00010004ff007988 */ /* 0x0005e80008000825 */
[----:B------:R2:W-:Y:S04]  /*3100*/  ATOMS.OR RZ, [UR6+0x14], R3 ;  /* 0x00001403ffff798c */ /* 0x0005e8000b000006 */
[----:B------:R2:W-:Y:S01]  /*3110*/  ATOMS.OR RZ, [UR6+0x18], R5 ;  /* 0x00001805ffff798c */ /* 0x0005e2000b000006 */
[----:B------:R-:W-:Y:S03]  /*3120*/  SYNCS.ARRIVE.TRANS64.RED.A1T0 RZ, [UR7], RZ ;  /* 0x000000ffffff79a7 */ /* 0x000fe60008100407 */
[----:B------:R2:W-:Y:S01]  /*3130*/  ATOMS.XOR RZ, [UR6+0x10], R2 ;  /* 0x00001002ffff798c */ /* 0x0005e2000b800006 */
[----:B------:R-:W-:Y:S05]  /*3140*/  BRA `(.L_x_62) ;  /* 0x0000000000107947 */ /* 0x000fea0003800000 */
.L_x_55:
[----:B------:R-:W-:-:S05]  /*3150*/  MOV R2, 0xffffffff ;  /* 0xffffffff00027802 */ /* 0x000fca0000000f00 */
[----:B------:R1:W-:Y:S02]  /*3160*/  STS [UR37+0x100], R2 ;  /* 0x00010002ff007988 */ /* 0x0003e40008000825 */
[----:B-1----:R-:W-:Y:S02]  /*3170*/  MOV R2, 0x3190 ;  /* 0x0000319000027802 */ /* 0x002fe40000000f00 */
[----:B-----5:R-:W-:Y:S05]  /*3180*/  CALL.REL.NOINC `($__internal_1_$__cuda_sm10x_tcgen05_guardrail_trap_phase_invalid_during_alloc) ;  /* 0x0000004800247944 */ /* 0x020fea0003c00000 */
.L_x_62:
[----:B------:R-:W-:Y:S05]  /*3190*/  WARPSYNC.ALL ;  /* 0x0000000000007948 */ /* 0x000fea0003800000 */
[----:B------:R-:W3:Y:S01]  /*31a0*/  S2UR UR8, SR_CgaCtaId ;  /* 0x00000000000879c3 */ /* 0x000ee20000008800 */
[----:B------:R-:W-:Y:S01]  /*31b0*/  UMOV UR6, 0x400 ;  /* 0x0000040000067882 */ /* 0x000fe20000000000 */
[----:B------:R-:W-:-:S06]  /*31c0*/  NOP ;  /* 0x0000000000007918 */ /* 0x000fcc0000000000 */
[----:B------:R-:W-:Y:S06]  /*31d0*/  BAR.ARV 0x6, 0xa0 ;  /* 0x0182800000007b1d */ /* 0x000fec0000002000 */
[----:B------:R-:W-:Y:S01]  /*31e0*/  LOP3.LUT R0, R0, 0xffff, RZ, 0xc0, !PT ;  /* 0x0000ffff00007812 */ /* 0x000fe200078ec0ff */
[----:B-1----:R-:W-:Y:S01]  /*31f0*/  IMAD.MOV.U32 R9, RZ, RZ, 0x1 ;  /* 0x00000001ff097424 */ /* 0x002fe200078e00ff */
[----:B------:R-:W-:Y:S01]  /*3200*/  LOP3.LUT R8, R8, 0xffff, RZ, 0xc0, !PT ;  /* 0x0000ffff08087812 */ /* 0x000fe200078ec0ff */
[----:B------:R-:W-:Y:S01]  /*3210*/  UMOV UR22, URZ ;  /* 0x000000ff00167c82 */ /* 0x000fe20008000000 */
[----:B------:R-:W-:Y:S01]  /*3220*/  R2UR UR12, R0 ;  /* 0x00000000000c72ca */ /* 0x000fe200000e0000 */
[----:B------:R-:W-:Y:S01]  /*3230*/  UMOV UR21, URZ ;  /* 0x000000ff00157c82 */ /* 0x000fe20008000000 */
[----:B------:R-:W-:Y:S01]  /*3240*/  R2UR UR13, R8 ;  /* 0x00000000080d72ca */ /* 0x000fe200000e0000 */
[----:B------:R-:W-:Y:S01]  /*3250*/  IMAD.MOV.U32 R8, RZ, RZ, RZ ;  /* 0x000000ffff087224 */ /* 0x000fe200078e00ff */
[----:B------:R-:W-:Y:S01]  /*3260*/  UMOV UR20, URZ ;  /* 0x000000ff00147c82 */ /* 0x000fe20008000000 */
[----:B------:R-:W-:-:S02]  /*3270*/  UISETP.NE.AND UP2, UPT, UR5, URZ, UPT ;  /* 0x000000ff0500728c */ /* 0x000fc4000bf45270 */
[----:B---3--:R-:W-:Y:S01]  /*3280*/  ULEA UR8, UR8, UR6, 0x18 ;  /* 0x0000000608087291 */ /* 0x008fe2000f8ec0ff */
[----:B------:R-:W1:Y:S03]  /*3290*/  LDCU UR6, c[0x0][0x38c] ;  /* 0x00007180ff0677ac */ /* 0x000e660008000800 */
[----:B------:R-:W-:Y:S02]  /*32a0*/  UIADD3 UR14, UPT, UPT, UR8, 0x4400, URZ ;  /* 0x00004400080e7890 */ /* 0x000fe4000fffe0ff */
[----:B------:R-:W-:-:S03]  /*32b0*/  UIADD3 UR15, UPT, UPT, UR8, 0xa400, URZ ;  /* 0x0000a400080f7890 */ /* 0x000fc6000fffe0ff */
[----:B--2---:R-:W2:Y:S01]  /*32c0*/  LDS R2, [UR8+0x100] ;  /* 0x00010008ff027984 */ /* 0x004ea20008000800 */
[----:B------:R-:W-:Y:S02]  /*32d0*/  USHF.R.U32.HI UR14, URZ, 0x4, UR14 ;  /* 0x00000004ff0e7899 */ /* 0x000fe4000801160e */
[----:B------:R-:W-:Y:S02]  /*32e0*/  USHF.R.U32.HI UR15, URZ, 0x4, UR15 ;  /* 0x00000004ff0f7899 */ /* 0x000fe4000801160f */
[----:B------:R-:W-:Y:S02]  /*32f0*/  ULOP3.LUT UR14, UR14, 0x3fff, URZ, 0xc0, !UPT ;  /* 0x00003fff0e0e7892 */ /* 0x000fe4000f8ec0ff */
[----:B------:R-:W-:Y:S02]  /*3300*/  ULOP3.LUT UR15, UR15, 0x3fff, URZ, 0xc0, !UPT ;  /* 0x00003fff0f0f7892 */ /* 0x000fe4000f8ec0ff */
[----:B------:R-:W-:Y:S02]  /*3310*/  ULOP3.LUT UR14, UR14, 0x10000, URZ, 0xfc, !UPT ;  /* 0x000100000e0e7892 */ /* 0x000fe4000f8efcff */
[----:B-1----:R-:W-:-:S02]  /*3320*/  UIADD3 UR6, UPT, UPT, UR6, 0x3f, URZ ;  /* 0x0000003f06067890 */ /* 0x002fc4000fffe0ff */
[----:B------:R-:W-:Y:S02]  /*3330*/  ULOP3.LUT UR15, UR15, 0x10000, URZ, 0xfc, !UPT ;  /* 0x000100000f0f7892 */ /* 0x000fe4000f8efcff */
[----:B------:R-:W-:Y:S01]  /*3340*/  USHF.R.S32.HI UR7, URZ, 0x1f, UR6 ;  /* 0x0000001fff077899 */ /* 0x000fe20008011406 */
[----:B------:R-:W-:Y:S01]  /*3350*/  UMOV UR28, 0x0 ;  /* 0x00000000001c7882 */ /* 0x000fe20000000000 */
[----:B------:R-:W-:Y:S02]  /*3360*/  UMOV UR29, 0x101004a0 ;  /* 0x101004a0001d7882 */ /* 0x000fe40000000000 */
[----:B------:R-:W-:Y:S01]  /*3370*/  ULEA.HI UR7, UR7, UR6, URZ, 0x6 ;  /* 0x0000000607077291 */ /* 0x000fe2000f8f30ff */
[----:B------:R-:W-:Y:S01]  /*3380*/  UMOV UR26, 0x0 ;  /* 0x00000000001a7882 */ /* 0x000fe20000000000 */
[----:B------:R-:W-:Y:S02]  /*3390*/  UMOV UR27, 0x101004a0 ;  /* 0x101004a0001b7882 */ /* 0x000fe40000000000 */
[----:B------:R-:W-:-:S04]  /*33a0*/  USHF.R.S32.HI UR7, URZ, 0x6, UR7 ;  /* 0x00000006ff077899 */ /* 0x000fc80008011407 */
[----:B------:R-:W-:-:S04]  /*33b0*/  UISETP.LT.AND UP0, UPT, UR7, 0x1, UPT ;  /* 0x000000010700788c */ /* 0x000fc8000bf01270 */
[----:B------:R-:W-:Y:S01]  /*33c0*/  USEL UR23, UR7, 0x1, !UP0 ;  /* 0x0000000107177887 */ /* 0x000fe2000c000000 */
[----:B--2---:R-:W-:Y:S02]  /*33d0*/  R2UR UR24, R2 ;  /* 0x00000000021872ca */ /* 0x004fe400000e0000 */
[----:B------:R-:W-:-:S13]  /*33e0*/  CS2R R2, SRZ ;  /* 0x0000000000027805 */ /* 0x000fda000001ff00 */
.L_x_73:
[C---:B------:R-:W-:Y:S02]  /*33f0*/  LEA R0, R8.reuse, UR8, 0x3 ;  /* 0x0000000808007c11 */ /* 0x040fe4000f8e18ff */
[----:B------:R-:W-:Y:S02]  /*3400*/  SHF.L.U32 R5, R3, 0x1f, RZ ;  /* 0x0000001f03057819 */ /* 0x000fe400000006ff */
[----:B------:R-:W-:Y:S02]  /*3410*/  LEA R4, R8, UR8, 0x4 ;  /* 0x0000000808047c11 */ /* 0x000fe4000f8e20ff */
[----:B------:R-:W1:Y:S02]  /*3420*/  SYNCS.PHASECHK.TRANS64.TRYWAIT P0, [R0+URZ+0x50], R5 ;  /* 0x00005005000075a7 */ /* 0x000e6400080011ff */
[----:B-1-34-:R-:W-:Y:S05]  /*3430*/  @!P0 BRA `(.L_x_66) ;  /* 0x0000004000448947 */ /* 0x01afea0003800000 */
.L_x_128:
[----:B-1----:R-:W1:Y:S01]  /*3440*/  LDS.128 R4, [R4+0xe0] ;  /* 0x0000e00004047984 */ /* 0x002e620000000c00 */
[----:B------:R-:W-:Y:S02]  /*3450*/  VIADD R0, R0, 0x60 ;  /* 0x0000006000007836 */ /* 0x000fe40000000000 */
[----:B------:R-:W-:Y:S01]  /*3460*/  VIADD R8, R8, 0x1 ;  /* 0x0000000108087836 */ /* 0x000fe20000000000 */
[----:B------:R-:W-:Y:S01]  /*3470*/  @!PT LDS RZ, [RZ] ;  /* 0x00000000fffff984 */ /* 0x000fe20000000800 */
[----:B------:R-:W-:Y:S01]  /*3480*/  @!PT LDS RZ, [RZ] ;  /* 0x00000000fffff984 */ /* 0x000fe20000000800 */
[----:B------:R-:W-:Y:S01]  /*3490*/  @!PT LDS RZ, [RZ] ;  /* 0x00000000fffff984 */ /* 0x000fe20000000800 */
[----:B------:R-:W-:Y:S01]  /*34a0*/  @!PT LDS RZ, [RZ] ;  /* 0x00000000fffff984 */ /* 0x000fe20000000800 */
[----:B------:R2:W-:Y:S06]  /*34b0*/  MEMBAR.ALL.CTA ;  /* 0x0000000000007992 */ /* 0x0005ec0000008000 */
[----:B--2---:R-:W2:Y:S01]  /*34c0*/  FENCE.VIEW.ASYNC.S ;  /* 0x00000000000073c6 */ /* 0x004ea20000000000 */
[----:B------:R-:W-:-:S04]  /*34d0*/  PRMT R0, RZ, 0x654, R0 ;  /* 0x00000654ff007816 */ /* 0x000fc80000000000 */
[----:B--2---:R2:W-:Y:S01]  /*34e0*/  SYNCS.ARRIVE.TRANS64.RED.A1T0 RZ, [R0+URZ], RZ ;  /* 0x000000ff00ff79a7 */ /* 0x0045e200081004ff */
[----:B-1----:R-:W-:Y:S01]  /*34f0*/  LOP3.LUT P1, RZ, R6, 0x1, RZ, 0xc0, !PT ;  /* 0x0000000106ff7812 */ /* 0x002fe2000782c0ff */
[----:B--2---:R-:W-:-:S12]  /*3500*/  BRA.U UP2, `(.L_x_67) ;  /* 0x0000000102e07547 */ /* 0x004fd8000b800000 */
[----:B------:R-:W1:Y:S01]  /*3510*/  LDCU UR6, c[0x0][0x38c] ;  /* 0x00007180ff0677ac */ /* 0x000e620008000800 */
[----:B------:R-:W-:Y:S02]  /*3520*/  PLOP3.LUT P2, PT, PT, PT, PT, 0x80, 0x8 ;  /* 0x000000000008781c */ /* 0x000fe40003f4f070 */
[----:B------:R-:W-:Y:S01]  /*3530*/  SHF.L.U32 R5, R9, 0x1f, RZ ;  /* 0x0000001f09057819 */ /* 0x000fe200000006ff */
[----:B------:R-:W-:Y:S02]  /*3540*/  ULEA UR10, UR22, UR8, 0x3 ;  /* 0x00000008160a7291 */ /* 0x000fe4000f8e18ff */
[----:B------:R-:W-:Y:S02]  /*3550*/  ULEA UR11, UR22, UR24, 0x6 ;  /* 0x00000018160b7291 */ /* 0x000fe4000f8e30ff */
[----:B-1----:R-:W-:-:S06]  /*3560*/  UISETP.GE.AND UP0, UPT, UR6, 0x1, UPT ;  /* 0x000000010600788c */ /* 0x002fcc000bf06270 */
[----:B------:R-:W-:-:S05]  /*3570*/  PLOP3.LUT P0, PT, PT, PT, UP0, 0x80, 0x8 ;  /* 0x000000000008781c */ /* 0x000fca0003f0f008 */
[----:B------:R-:W-:-:S08]  /*3580*/  @UP0 ULEA UR6, UR21, UR8, 0x3 ;  /* 0x0000000815060291 */ /* 0x000fd0000f8e18ff */
[----:B------:R-:W-:-:S04]  /*3590*/  @P0 SHF.L.U32 R0, R2, 0x1f, RZ ;  /* 0x0000001f02000819 */ /* 0x000fc800000006ff */
[----:B------:R1:W2:Y:S01]  /*35a0*/  @P0 SYNCS.PHASECHK.TRANS64.TRYWAIT P2, [UR6], R0 ;  /* 0x00000000ff0005a7 */ /* 0x0002a20008041106 */
[----:B------:R-:W3:Y:S02]  /*35b0*/  SYNCS.PHASECHK.TRANS64.TRYWAIT P0, [UR10+0x90], R5 ;  /* 0x00009005ff0075a7 */ /* 0x000ee4000800110a */
[----:B-123--:R-:W-:Y:S05]  /*35c0*/  @!P0 BRA `(.L_x_68) ;  /* 0x0000003c00f48947 */ /* 0x00efea0003800000 */
.L_x_130:
[----:B------:R-:W-:Y:S01]  /*35d0*/  UMOV UR19, UR20 ;  /* 0x0000001400137c82 */ /* 0x000fe20008000000 */
[----:B------:R-:W-:Y:S05]  /*35e0*/  BRA.U !UP0, `(.L_x_69) ;  /* 0x0000000108987547 */ /* 0x000fea000b800000 */
[----:B------:R-:W-:Y:S02]  /*35f0*/  UIADD3 UR19, UPT, UPT, UR23, UR20, URZ ;  /* 0x0000001417137290 */ /* 0x000fe4000fffe0ff */
[----:B------:R-:W-:Y:S01]  /*3600*/  UPLOP3.LUT UP3, UPT, UPT, UPT, UPT, 0x40, 0x4 ;  /* 0x000000000004789c */ /* 0x000fe20003f6e870 */
[----:B------:R-:W-:Y:S01]  /*3610*/  UMOV UR18, UR7 ;  /* 0x0000000700127c82 */ /* 0x000fe20008000000 */
[----:B------:R-:W-:-:S09]  /*3620*/  UMOV UR17, UR21 ;  /* 0x0000001500117c82 */ /* 0x000fd20008000000 */
.L_x_72:
[----:B--2---:R-:W-:Y:S01]  /*3630*/  ULEA UR9, UR17, UR8, 0x3 ;  /* 0x0000000811097291 */ /* 0x004fe2000f8e18ff */
[----:B---3--:R-:W-:Y:S11]  /*3640*/  @P2 BRA `(.L_x_70) ;  /* 0x00000000000c2947 */ /* 0x008ff60003800000 */
[----:B-1----:R-:W-:Y:S04]  /*3650*/  SHF.L.U32 R5, R2, 0x1f, RZ ;  /* 0x0000001f02057819 */ /* 0x002fe800000006ff */
[----:B------:R-:W1:Y:S02]  /*3660*/  SYNCS.PHASECHK.TRANS64.TRYWAIT P0, [UR9], R5 ;  /* 0x00000005ff0075a7 */ /* 0x000e640008001109 */
[----:B-1----:R-:W-:Y:S05]  /*3670*/  @!P0 BRA `(.L_x_71) ;  /* 0x0000003c00e08947 */ /* 0x002fea0003800000 */
.L_x_70:
[----:B------:R-:W-:Y:S01]  /*3680*/  UISETP.NE.AND UP0, UPT, UR18, 0x1, UPT ;  /* 0x000000011200788c */ /* 0x000fe2000bf05270 */
[----:B------:R-:W-:Y:S01]  /*3690*/  PLOP3.LUT P2, PT, PT, PT, PT, 0x80, 0x8 ;  /* 0x000000000008781c */ /* 0x000fe20003f4f070 */
[----:B------:R-:W-:Y:S02]  /*36a0*/  UIADD3 UR21, UPT, UPT, UR17, 0x1, URZ ;  /* 0x0000000111157890 */ /* 0x000fe4000fffe0ff */
[----:B------:R-:W-:Y:S02]  /*36b0*/  ULEA UR30, UR17, UR15, 0x7 ;  /* 0x0000000f111e7291 */ /* 0x000fe4000f8e38ff */
[----:B------:R-:W-:Y:S01]  /*36c0*/  UISETP.NE.AND UP1, UPT, UR21, 0x3, UPT ;  /* 0x000000031500788c */ /* 0x000fe2000bf25270 */
[----:B------:R-:W-:Y:S01]  /*36d0*/  PLOP3.LUT P0, PT, PT, PT, UP0, 0x80, 0x8 ;  /* 0x000000000008781c */ /* 0x000fe20003f0f008 */
[----:B------:R-:W-:Y:S02]  /*36e0*/  ULEA UR32, UR17, UR14, 0x9 ;  /* 0x0000000e11207291 */ /* 0x000fe4000f8e48ff */
[----:B------:R-:W-:Y:S02]  /*36f0*/  USEL UR16, URZ, 0x1, UP1 ;  /* 0x00000001ff107887 */ /* 0x000fe40008800000 */
[----:B------:R-:W-:Y:S02]  /*3700*/  USEL UR21, UR21, URZ, UP1 ;  /* 0x000000ff15157287 */ /* 0x000fe40008800000 */
[----:B------:R-:W-:Y:S02]  /*3710*/  UIADD3 UR36, UPT, UPT, UR30, 0x2, URZ ;  /* 0x000000021e247890 */ /* 0x000fe4000fffe0ff */
[----:B------:R-:W-:Y:S01]  /*3720*/  @UP0 ULEA UR6, UR21, UR8, 0x3 ;  /* 0x0000000815060291 */ /* 0x000fe2000f8e18ff */
[----:B------:R-:W-:Y:S01]  /*3730*/  LOP3.LUT R2, R2, UR16, RZ, 0x3c, !PT ;  /* 0x0000001002027c12 */ /* 0x000fe2000f8e3cff */
[----:B------:R-:W-:Y:S02]  /*3740*/  UIADD3 UR34, UPT, UPT, UR32, 0x2, URZ ;  /* 0x0000000220227890 */ /* 0x000fe4000fffe0ff */
[----:B------:R-:W-:Y:S01]  /*3750*/  UIADD3 UR9, UPT, UPT, UR9, 0x18, URZ ;  /* 0x0000001809097890 */ /* 0x000fe2000fffe0ff */
[----:B-1----:R-:W-:Y:S01]  /*3760*/  @P0 SHF.L.U32 R0, R2, 0x1f, RZ ;  /* 0x0000001f02000819 */ /* 0x002fe200000006ff */
[----:B------:R-:W-:Y:S01]  /*3770*/  UMOV UR31, 0x80004020 ;  /* 0x80004020001f7882 */ /* 0x000fe20000000000 */
[----:B------:R-:W-:Y:S01]  /*3780*/  UMOV UR33, 0x80004020 ;  /* 0x8000402000217882 */ /* 0x000fe20000000000 */
[----:B------:R-:W-:Y:S01]  /*3790*/  UMOV UR37, 0x80004020 ;  /* 0x8000402000257882 */ /* 0x000fe20000000000 */
[----:B------:R2:W3:Y:S01]  /*37a0*/  @P0 SYNCS.PHASECHK.TRANS64.TRYWAIT P2, [UR6], R0 ;  /* 0x00000000ff0005a7 */ /* 0x0004e20008041106 */
[----:B------:R-:W-:Y:S01]  /*37b0*/  UIADD3 UR20, UPT, UPT, UR20, 0x1, URZ ;  /* 0x0000000114147890 */ /* 0x000fe2000fffe0ff */
[----:B------:R2:W-:Y:S01]  /*37c0*/  UTCIMMA.2CTA gdesc[UR32], gdesc[UR30], tmem[UR11], tmem[UR28], idesc[UR29], UP3 ;  /* 0x00ff1c1e200075ea */ /* 0x0005e20009a0010b */
[----:B------:R-:W-:Y:S02]  /*37d0*/  UIADD3 UR18, UPT, UPT, UR18, -0x1, URZ ;  /* 0xffffffff12127890 */ /* 0x000fe4000fffe0ff */
[----:B------:R-:W-:Y:S02]  /*37e0*/  UISETP.NE.AND UP0, UPT, UR20, UR19, UPT ;  /* 0x000000131400728c */ /* 0x000fe4000bf05270 */
[----:B------:R-:W-:Y:S01]  /*37f0*/  UPLOP3.LUT UP3, UPT, UPT, UPT, UPT, 0x80, 0x8 ;  /* 0x000000000008789c */ /* 0x000fe20003f6f070 */
[----:B------:R-:W-:Y:S01]  /*3800*/  UMOV UR35, 0x80004020 ;  /* 0x8000402000237882 */ /* 0x000fe20000000000 */
[----:B------:R-:W-:Y:S01]  /*3810*/  UMOV UR17, UR21 ;  /* 0x0000001500117c82 */ /* 0x000fe20008000000 */
[----:B------:R2:W-:Y:S01]  /*3820*/  UTCIMMA.2CTA gdesc[UR34], gdesc[UR36], tmem[UR11], tmem[UR26], idesc[UR27], UPT ;  /* 0x00ff1a24220075ea */ /* 0x0005e2000ba0010b */
[----:B------:R2:W-:Y:S03]  /*3830*/  UTCBAR.2CTA.MULTICAST [UR9], URZ, UR13 ;  /* 0x000000ff090073e9 */ /* 0x0005e6000820080d */
[----:B------:R-:W-:Y:S05]  /*3840*/  BRA.U UP0, `(.L_x_72) ;  /* 0xfffffffd00787547 */ /* 0x000fea000b83ffff */
.L_x_69:
[----:B------:R-:W-:Y:S01]  /*3850*/  UIADD3 UR10, UPT, UPT, UR10, 0x70, URZ ;  /* 0x000000700a0a7890 */ /* 0x000fe2000fffe0ff */
[----:B------:R-:W-:-:S08]  /*3860*/  UMOV UR20, UR19 ;  /* 0x0000001300147c82 */ /* 0x000fd00008000000 */
[----:B------:R4:W-:Y:S01]  /*3870*/  UTCBAR.2CTA.MULTICAST [UR10], URZ, UR12 ;  /* 0x000000ff0a0073e9 */ /* 0x0009e2000820080c */
[----:B------:R-:W-:Y:S02]  /*3880*/  NOP ;  /* 0x0000000000007918 */ /* 0x000fe40000000000 */
.L_x_67:
[----:B------:R-:W-:Y:S01]  /*3890*/  UIADD3 UR22, UPT, UPT, UR22, 0x1, URZ ;  /* 0x0000000116167890 */ /* 0x000fe2000fffe0ff */
[----:B------:R-:W-:-:S03]  /*38a0*/  ISETP.NE.AND P0, PT, R8, 0x2, PT ;  /* 0x000000020800780c */ /* 0x000fc60003f05270 */
[----:B------:R-:W-:Y:S01]  /*38b0*/  UISETP.NE.AND UP0, UPT, UR22, 0x4, UPT ;  /* 0x000000041600788c */ /* 0x000fe2000bf05270 */
[----:B-12---:R-:W-:Y:S02]  /*38c0*/  SEL R0, RZ, 0x1, P0 ;  /* 0x00000001ff007807 */ /* 0x006fe40000000000 */
[----:B------:R-:W-:Y:S01]  /*38d0*/  SEL R8, R8, RZ, P0 ;  /* 0x000000ff08087207 */ /* 0x000fe20000000000 */
[----:B------:R-:W-:Y:S01]  /*38e0*/  USEL UR6, URZ, 0x1, UP0 ;  /* 0x00000001ff067887 */ /* 0x000fe20008000000 */
[----:B------:R-:W-:Y:S01]  /*38f0*/  LOP3.LUT R3, R3, R0, RZ, 0x3c, !PT ;  /* 0x0000000003037212 */ /* 0x000fe200078e3cff */
[----:B------:R-:W-:-:S04]  /*3900*/  USEL UR22, UR22, URZ, UP0 ;  /* 0x000000ff16167287 */ /* 0x000fc80008000000 */
[----:B------:R-:W-:Y:S01]  /*3910*/  LOP3.LUT R9, R9, UR6, RZ, 0x3c, !PT ;  /* 0x0000000609097c12 */ /* 0x000fe2000f8e3cff */
[----:B------:R-:W-:Y:S07]  /*3920*/  @P1 BRA `(.L_x_73) ;  /* 0xfffffff800b01947 */ /* 0x000fee000383ffff */
[----:B------:R-:W1:Y:S01]  /*3930*/  S2UR UR6, SR_CgaCtaId ;  /* 0x00000000000679c3 */ /* 0x000e620000008800 */
[----:B------:R-:W-:Y:S01]  /*3940*/  ELECT P0, URZ, PT ;  /* 0x0000000000ff782f */ /* 0x000fe20003800000 */
[----:B------:R-:W-:Y:S01]  /*3950*/  HFMA2 R0, -RZ, RZ, 0, 5.9604644775390625e-08 ;  /* 0x00000001ff007431 */ /* 0x000fe200000001ff */
[----:B------:R-:W-:-:S05]  /*3960*/  UMOV UR7, 0x40 ;  /* 0x0000004000077882 */ /* 0x000fca0000000000 */
[----:B------:R-:W-:Y:S01]  /*3970*/  UVIRTCOUNT.DEALLOC.SMPOOL 0x80 ;  /* 0x000000800000784c */ /* 0x000fe20000000000 */
[----:B------:R-:W-:Y:S02]  /*3980*/  UISETP.NE.AND UP0, UPT, UR5, URZ, UPT ;  /* 0x000000ff0500728c */ /* 0x000fe4000bf05270 */
[----:B-1----:R-:W-:-:S09]  /*3990*/  ULEA UR6, UR6, UR7, 0x18 ;  /* 0x0000000706067291 */ /* 0x002fd2000f8ec0ff */
[----:B------:R1:W-:Y:S01]  /*39a0*/  @P0 STS.U8 [UR6+0x1c], R0 ;  /* 0x00001c00ff000988 */ /* 0x0003e20008000006 */
[----:B------:R-:W-:Y:S05]  /*39b0*/  BRA.U UP0, `(.L_x_74) ;  /* 0x0000000100a07547 */ /* 0x000fea000b800000 */
[----:B------:R-:W-:Y:S01]  /*39c0*/  UIADD3 UR5, UPT, UPT, UR8, 0x90, URZ ;  /* 0x0000009008057890 */ /* 0x000fe2000fffe0ff */
[----:B------:R-:W-:-:S03]  /*39d0*/  SHF.L.U32 R3, R9, 0x1f, RZ ;  /* 0x0000001f09037819 */ /* 0x000fc600000006ff */
[----:B------:R-:W-:-:S09]  /*39e0*/  ULEA UR7, UR22, UR5, 0x3 ;  /* 0x0000000516077291 */ /* 0x000fd2000f8e18ff */
[----:B------:R-:W2:Y:S02]  /*39f0*/  SYNCS.PHASECHK.TRANS64.TRYWAIT P0, [UR7], R3 ;  /* 0x00000003ff0075a7 */ /* 0x000ea40008001107 */
[----:B--2---:R-:W-:Y:S05]  /*3a00*/  @!P0 BRA `(.L_x_75) ;  /* 0x0000003c00148947 */ /* 0x004fea0003800000 */
.L_x_133:
[----:B------:R-:W-:-:S04]  /*3a10*/  UIADD3 UR9, UPT, UPT, UR22, 0x1, URZ ;  /* 0x0000000116097890 */ /* 0x000fc8000fffe0ff */
[----:B------:R-:W-:-:S04]  /*3a20*/  UISETP.NE.AND UP1, UPT, UR9, 0x4, UPT ;  /* 0x000000040900788c */ /* 0x000fc8000bf25270 */
[----:B----4-:R-:W-:Y:S02]  /*3a30*/  USEL UR10, URZ, 0x1, UP1 ;  /* 0x00000001ff0a7887 */ /* 0x010fe40008800000 */
[----:B------:R-:W-:-:S04]  /*3a40*/  USEL UR9, UR9, URZ, UP1 ;  /* 0x000000ff09097287 */ /* 0x000fc80008800000 */
[----:B------:R-:W-:Y:S01]  /*3a50*/  ULEA UR7, UR9, UR5, 0x3 ;  /* 0x0000000509077291 */ /* 0x000fe2000f8e18ff */
[----:B------:R-:W-:-:S04]  /*3a60*/  LOP3.LUT R2, R9, UR10, RZ, 0x3c, !PT ;  /* 0x0000000a09027c12 */ /* 0x000fc8000f8e3cff */
[----:B-1----:R-:W-:-:S04]  /*3a70*/  SHF.L.U32 R3, R2, 0x1f, RZ ;  /* 0x0000001f02037819 */ /* 0x002fc800000006ff */
[----:B------:R-:W1:Y:S02]  /*3a80*/  SYNCS.PHASECHK.TRANS64.TRYWAIT P0, [UR7], R3 ;  /* 0x00000003ff0075a7 */ /* 0x000e640008001107 */
[----:B-1----:R-:W-:Y:S05]  /*3a90*/  @!P0 BRA `(.L_x_76) ;  /* 0x0000003c00088947 */ /* 0x002fea0003800000 */
.L_x_135:
        /* <DEDUP_REMOVED lines=9> */
.L_x_137:
[----:B------:R-:W-:-:S04]  /*3b30*/  UIADD3 UR9, UPT, UPT, UR9, 0x1, URZ ;  /* 0x0000000109097890 */ /* 0x000fc8000fffe0ff */
[----:B------:R-:W-:-:S04]  /*3b40*/  UISETP.NE.AND UP1, UPT, UR9, 0x4, UPT ;  /* 0x000000040900788c */ /* 0x000fc8000bf25270 */
[----:B------:R-:W-:Y:S02]  /*3b50*/  USEL UR7, URZ, 0x1, UP1 ;  /* 0x00000001ff077887 */ /* 0x000fe40008800000 */
[----:B------:R-:W-:-:S04]  /*3b60*/  USEL UR9, UR9, URZ, UP1 ;  /* 0x000000ff09097287 */ /* 0x000fc80008800000 */
[----:B------:R-:W-:Y:S01]  /*3b70*/  ULEA UR9, UR9, UR5, 0x3 ;  /* 0x0000000509097291 */ /* 0x000fe2000f8e18ff */
[----:B-1----:R-:W-:-:S04]  /*3b80*/  LOP3.LUT R3, R2, UR7, RZ, 0x3c, !PT ;  /* 0x0000000702037c12 */ /* 0x002fc8000f8e3cff */
[----:B------:R-:W-:Y:S01]  /*3b90*/  SHF.L.U32 R3, R3, 0x1f, RZ ;  /* 0x0000001f03037819 */ /* 0x000fe200000006ff */
[----:B------:R-:W-:-:S04]  /*3ba0*/  IMAD.U32 R0, RZ, RZ, UR9 ;  /* 0x00000009ff007e24 */ /* 0x000fc8000f8e00ff */
[----:B------:R1:W2:Y:S03]  /*3bb0*/  SYNCS.PHASECHK.TRANS64.TRYWAIT P0, [R0+URZ], R3 ;  /* 0x00000003000075a7 */ /* 0x0002a600080011ff */
[----:B--2---:R-:W-:Y:S05]  /*3bc0*/  @!P0 NANOSLEEP.SYNCS 0x989680 ;  /* 0x009896800000895d */ /* 0x004fea0003900000 */
[----:B------:R-:W2:Y:S02]  /*3bd0*/  @!P0 SYNCS.PHASECHK.TRANS64 P0, [R0+URZ], R3 ;  /* 0x00000003000085a7 */ /* 0x000ea400080010ff */
[----:B--2---:R-:W-:Y:S05]  /*3be0*/  @P0 BRA `(.L_x_78) ;  /* 0x0000000000200947 */ /* 0x004fea0003800000 */
.L_x_79:
[----:B--2---:R2:W4:Y:S02]  /*3bf0*/  SYNCS.PHASECHK.TRANS64.TRYWAIT P0, [R0+URZ], R3 ;  /* 0x00000003000075a7 */ /* 0x00452400080011ff */
[----:B----4-:R-:W-:Y:S05]  /*3c00*/  @!P0 NANOSLEEP.SYNCS 0x989680 ;  /* 0x009896800000895d */ /* 0x010fea0003900000 */
[----:B------:R-:W4:Y:S02]  /*3c10*/  @!P0 SYNCS.PHASECHK.TRANS64 P0, [R0+URZ], R3 ;  /* 0x00000003000085a7 */ /* 0x000f2400080010ff */
[----:B----4-:R-:W-:Y:S05]  /*3c20*/  @!P0 BRA `(.L_x_79) ;  /* 0xfffffffc00f08947 */ /* 0x010fea000383ffff */
[----:B------:R-:W-:Y:S05]  /*3c30*/  BRA `(.L_x_78) ;  /* 0x00000000000c7947 */ /* 0x000fea0003800000 */
.L_x_74:
[----:B------:R-:W-:-:S04]  /*3c40*/  UIADD3 UR5, UPT, UPT, UR8, 0xd0, URZ ;  /* 0x000000d008057890 */ /* 0x000fc8000fffe0ff */
[----:B------:R-:W-:-:S09]  /*3c50*/  UPRMT UR5, UR4, 0x654, UR5 ;  /* 0x0000065404057896 */ /* 0x000fd20008000005 */
[----:B------:R-:W-:Y:S03]  /*3c60*/  SYNCS.ARRIVE.TRANS64.RED.A1T0 RZ, [UR5], RZ ;  /* 0x000000ffffff79a7 */ /* 0x000fe60008100405 */
.L_x_78:
[----:B-12---:R-:W-:Y:S01]  /*3c70*/  SHF.L.U32 R3, RZ, 0x1f, RZ ;  /* 0x0000001fff037819 */ /* 0x006fe200000006ff */
[----:B------:R-:W-:Y:S01]  /*3c80*/  UIADD3 UR5, UPT, UPT, UR8, 0xd0, URZ ;  /* 0x000000d008057890 */ /* 0x000fe2000fffe0ff */
[----:B------:R-:W-:Y:S02]  /*3c90*/  PLOP3.LUT P0, PT, PT, PT, UP0, 0x80, 0x8 ;  /* 0x000000000008781c */ /* 0x000fe40003f0f008 */
[----:B------:R-:W1:Y:S02]  /*3ca0*/  SYNCS.PHASECHK.TRANS64.TRYWAIT P1, [UR8+0xd0], R3 ;  /* 0x0000d003ff0075a7 */ /* 0x000e640008021108 */
[----:B-1----:R-:W-:Y:S09]  /*3cb0*/  @!P1 BRA `(.L_x_80) ;  /* 0x0000003800b09947 */ /* 0x002ff20003800000 */
.L_x_139:
[----:B------:R-:W-:Y:S01]  /*3cc0*/  @!UP0 UPRMT UR5, UR4, 0x654, UR5 ;  /* 0x0000065404058896 */ /* 0x000fe20008000005 */
[----:B------:R-:W-:Y:S02]  /*3cd0*/  UMOV UR8, 0xffff ;  /* 0x0000ffff00087882 */ /* 0x000fe40000000000 */
[----:B------:R-:W-:-:S06]  /*3ce0*/  UMOV UR4, 0x1 ;  /* 0x0000000100047882 */ /* 0x000fcc0000000000 */
[----:B------:R-:W-:Y:S01]  /*3cf0*/  @!P0 SYNCS.ARRIVE.TRANS64.RED.A1T0 RZ, [UR5], RZ ;  /* 0x000000ffffff89a7 */ /* 0x000fe20008100405 */
[----:B------:R-:W-:Y:S01]  /*3d00*/  NOP ;  /* 0x0000000000007918 */ /* 0x000fe20000000000 */
[----:B-1----:R-:W1:Y:S01]  /*3d10*/  LDS R0, [UR6+0x14] ;  /* 0x00001406ff007984 */ /* 0x002e620008000800 */
[----:B------:R-:W-:-:S04]  /*3d20*/  ULOP3.LUT UR5, UR24, 0xffff, URZ, 0xc0, !UPT ;  /* 0x0000ffff18057892 */ /* 0x000fc8000f8ec0ff */
[----:B------:R-:W-:-:S04]  /*3d30*/  USHF.R.U32.HI UR5, URZ, 0x5, UR5 ;  /* 0x00000005ff057899 */ /* 0x000fc80008011605 */
[----:B------:R-:W-:Y:S02]  /*3d40*/  USHF.L.U32 UR8, UR8, UR5, URZ ;  /* 0x0000000508087299 */ /* 0x000fe400080006ff */
[----:B------:R-:W-:-:S04]  /*3d50*/  USHF.L.U32 UR4, UR4, UR5, URZ ;  /* 0x0000000504047299 */ /* 0x000fc800080006ff */
[----:B-1----:R-:W-:-:S04]  /*3d60*/  LOP3.LUT R0, R0, UR8, RZ, 0xc0, !PT ;  /* 0x0000000800007c12 */ /* 0x002fc8000f8ec0ff */
[----:B------:R-:W-:-:S13]  /*3d70*/  ISETP.NE.AND P0, PT, R0, UR8, PT ;  /* 0x0000000800007c0c */ /* 0x000fda000bf05270 */
[----:B------:R-:W-:Y:S05]  /*3d80*/  @P0 BRA `(.L_x_81) ;  /* 0x0000000000580947 */ /* 0x000fea0003800000 */
[----:B------:R-:W1:Y:S02]  /*3d90*/  LDS R0, [UR6+0x18] ;  /* 0x00001806ff007984 */ /* 0x000e640008000800 */
[----:B-1----:R-:W-:-:S04]  /*3da0*/  LOP3.LUT R0, R0, UR4, RZ, 0xc0, !PT ;  /* 0x0000000400007c12 */ /* 0x002fc8000f8ec0ff */
[----:B------:R-:W-:-:S13]  /*3db0*/  ISETP.NE.AND P0, PT, R0, UR4, PT ;  /* 0x0000000400007c0c */ /* 0x000fda000bf05270 */
[----:B------:R-:W-:Y:S05]  /*3dc0*/  @P0 BRA `(.L_x_82) ;  /* 0x00000000003c0947 */ /* 0x000fea0003800000 */
[----:B------:R-:W1:Y:S01]  /*3dd0*/  S2R R2, SR_LANEID ;  /* 0x0000000000027919 */ /* 0x000e620000000000 */
[----:B------:R-:W-:Y:S01]  /*3de0*/  ULOP3.LUT UR8, URZ, UR8, URZ, 0x33, !UPT ;  /* 0x00000008ff087292 */ /* 0x000fe2000f8e33ff */
[----:B------:R-:W-:Y:S01]  /*3df0*/  LOP3.LUT R4, RZ, UR4, RZ, 0x33, !PT ;  /* 0x00000004ff047c12 */ /* 0x000fe2000f8e33ff */
[----:B------:R-:W-:Y:S02]  /*3e00*/  VOTEU.ANY UR7, UPT, PT ;  /* 0x0000000000077886 */ /* 0x000fe400038e0100 */
[----:B------:R-:W-:Y:S01]  /*3e10*/  UFLO.U32 UR7, UR7 ;  /* 0x00000007000772bd */ /* 0x000fe200080e0000 */
[----:B------:R-:W2:Y:S01]  /*3e20*/  REDUX UR4, R4 ;  /* 0x00000000040473c4 */ /* 0x000ea20000000000 */
[----:B------:R-:W-:-:S06]  /*3e30*/  IMAD.U32 R0, RZ, RZ, UR8 ;  /* 0x00000008ff007e24 */ /* 0x000fcc000f8e00ff */
[----:B------:R1:W-:Y:S01]  /*3e40*/  UTCATOMSWS.AND URZ, UR8 ;  /* 0x0000000800ff79e3 */ /* 0x0003e20008000000 */
[----:B------:R-:W3:Y:S01]  /*3e50*/  REDUX UR5, R0 ;  /* 0x00000000000573c4 */ /* 0x000ee20000000000 */
[----:B-1----:R-:W-:Y:S01]  /*3e60*/  ISETP.EQ.U32.AND P0, PT, R2, UR7, PT ;  /* 0x0000000702007c0c */ /* 0x002fe2000bf02070 */
[----:B--2---:R-:W-:Y:S01]  /*3e70*/  IMAD.U32 R2, RZ, RZ, UR4 ;  /* 0x00000004ff027e24 */ /* 0x004fe2000f8e00ff */
[----:B---3--:R-:W-:-:S11]  /*3e80*/  MOV R3, UR5 ;  /* 0x0000000500037c02 */ /* 0x008fd60008000f00 */
[----:B------:R1:W-:Y:S04]  /*3e90*/  @P0 ATOMS.AND RZ, [UR6+0x14], R3 ;  /* 0x00001403ffff098c */ /* 0x0003e8000a800006 */
[----:B------:R1:W-:Y:S01]  /*3ea0*/  @P0 ATOMS.AND RZ, [UR6+0x18], R2 ;  /* 0x00001802ffff098c */ /* 0x0003e2000a800006 */
[----:B------:R-:W-:Y:S05]  /*3eb0*/  BRA `(.L_x_83) ;  /* 0x0000000000147947 */ /* 0x000fea0003800000 */
.L_x_82:
[----:B------:R-:W-:Y:S02]  /*3ec0*/  MOV R2, 0x3ee0 ;  /* 0x00003ee000027802 */ /* 0x000fe40000000f00 */
[----:B---345:R-:W-:Y:S05]  /*3ed0*/  CALL.REL.NOINC `($__internal_0_$__cuda_sm10x_tcgen05_guardrail_trap_col_being_dealloced_not_returned_by_alloc) ;  /* 0x0000003800c47944 */ /* 0x038fea0003c00000 */
[----:B------:R-:W-:Y:S05]  /*3ee0*/  BRA `(.L_x_83) ;  /* 0x0000000000087947 */ /* 0x000fea0003800000 */
.L_x_81:
[----:B------:R-:W-:Y:S02]  /*3ef0*/  MOV R2, 0x3f10 ;  /* 0x00003f1000027802 */ /* 0x000fe40000000f00 */
[----:B---345:R-:W-:Y:S05]  /*3f00*/  CALL.REL.NOINC `($__internal_2_$__cuda_sm10x_tcgen05_guardrail_trap_unallocated_columns_being_dealloced) ;  /* 0x0000003800d07944 */ /* 0x038fea0003c00000 */
.L_x_83:
[----:B------:R-:W-:Y:S01]  /*3f10*/  NOP ;  /* 0x0000000000007918 */ /* 0x000fe20000000000 */
[----:B----4-:R-:W-:Y:S05]  /*3f20*/  EXIT ;  /* 0x000000000000794d */ /* 0x010fea0003800000 */
.L_x_54:
[----:B------:R-:W-:-:S09]  /*3f30*/  UISETP.NE.OR UP5, UPT, UR10, 0x3, !UP5 ;  /* 0x000000030a00788c */ /* 0x000fd2000efa5670 */
[----:B------:R-:W-:Y:S05]  /*3f40*/  BRA.U UP5, `(.L_x_84) ;  /* 0x0000000905c87547 */ /* 0x000fea000b800000 */
[----:B------:R-:W1:Y:S01]  /*3f50*/  LDC R0, c[0x0][0xb30] ;  /* 0x0002cc00ff007b82 */ /* 0x000e620000000800 */
[----:B------:R-:W2:Y:S01]  /*3f60*/  LDCU.64 UR8, c[0x0][0x888] ;  /* 0x00011100ff0877ac */ /* 0x000ea20008000a00 */
[----:B------:R-:W-:Y:S01]  /*3f70*/  IMAD.MOV.U32 R30, RZ, RZ, 0x1 ;  /* 0x00000001ff1e7424 */ /* 0x000fe200078e00ff */
[----:B------:R-:W-:Y:S01]  /*3f80*/  CS2R R28, SRZ ;  /* 0x00000000001c7805 */ /* 0x000fe2000001ff00 */
[----:B------:R-:W-:Y:S01]  /*3f90*/  IMAD.MOV.U32 R25, RZ, RZ, 0x2000 ;  /* 0x00002000ff197424 */ /* 0x000fe200078e00ff */
[----:B------:R-:W3:Y:S03]  /*3fa0*/  LDCU.64 UR4, c[0x0][0x890] ;  /* 0x00011200ff0477ac */ /* 0x000ee60008000a00 */
[----:B------:R-:W4:Y:S01]  /*3fb0*/  LDC R19, c[0x0][0x370] ;  /* 0x0000dc00ff137b82 */ /* 0x000f220000000800 */
[----:B------:R-:W-:Y:S01]  /*3fc0*/  UMOV UR6, 0x400 ;  /* 0x0000040000067882 */ /* 0x000fe20000000000 */
[----:B------:R-:W-:-:S02]  /*3fd0*/  UPLOP3.LUT UP1, UPT, UPT, UPT, UPT, 0x40, 0x4 ;  /* 0x000000000004789c */ /* 0x000fc40003f2e870 */
[----:B------:R-:W-:-:S04]  /*3fe0*/  ULEA UR6, UR37, UR6, 0x18 ;  /* 0x0000000625067291 */ /* 0x000fc8000f8ec0ff */
[----:B------:R-:W4:Y:S01]  /*3ff0*/  LDC R2, c[0x0][0xb0c] ;  /* 0x0002c300ff027b82 */ /* 0x000f220000000800 */
[----:B--2---:R-:W-:Y:S02]  /*4000*/  UISETP.NE.U32.AND UP2, UPT, UR8, URZ, UPT ;  /* 0x000000ff0800728c */ /* 0x004fe4000bf45070 */
[----:B------:R-:W-:Y:S02]  /*4010*/  UIADD3 UR8, UPT, UPT, UR6, 0x30, URZ ;  /* 0x0000003006087890 */ /* 0x000fe4000fffe0ff */
[----:B---3--:R-:W-:-:S03]  /*4020*/  UISETP.NE.U32.AND UP3, UPT, UR4, URZ, UPT ;  /* 0x000000ff0400728c */ /* 0x008fc6000bf65070 */
[----:B------:R-:W2:Y:S01]  /*4030*/  LDC R18, c[0x0][0xb20] ;  /* 0x0002c800ff127b82 */ /* 0x000ea20000000800 */
[----:B-1----:R-:W-:Y:S01]  /*4040*/  ISETP.NE.AND P1, PT, R0, 0x1, PT ;  /* 0x000000010000780c */ /* 0x002fe20003f25270 */
[----:B------:R-:W-:Y:S02]  /*4050*/  UISETP.NE.AND.EX UP2, UPT, UR9, URZ, UPT, UP2 ;  /* 0x000000ff0900728c */ /* 0x000fe4000bf45320 */
[----:B------:R-:W-:Y:S02]  /*4060*/  UPRMT UR37, UR37, 0x654, UR8 ;  /* 0x0000065425257896 */ /* 0x000fe40008000008 */
[----:B------:R-:W-:Y:S02]  /*4070*/  UISETP.NE.AND.EX UP3, UPT, UR5, URZ, UPT, UP3 ;  /* 0x000000ff0500728c */ /* 0x000fe4000bf65330 */
[----:B------:R-:W1:Y:S08]  /*4080*/  LDC.64 R32, c[0x0][0x348] ;  /* 0x0000d200ff207b82 */ /* 0x000e700000000a00 */
[----:B------:R-:W3:Y:S08]  /*4090*/  LDC.64 R16, c[0x0][0xb10] ;  /* 0x0002c400ff107b82 */ /* 0x000ef00000000a00 */
[----:B------:R-:W1:Y:S08]  /*40a0*/  LDC.64 R6, c[0x0][0xb18] ;  /* 0x0002c600ff067b82 */ /* 0x000e700000000a00 */
[----:B------:R-:W1:Y:S08]  /*40b0*/  LDC.64 R4, c[0x0][0xb28] ;  /* 0x0002ca00ff047b82 */ /* 0x000e700000000a00 */
[----:B--2-4-:R-:W1:Y:S02]  /*40c0*/  LDC R24, c[0x0][0x374] ;  /* 0x0000dd00ff187b82 */ /* 0x014e640000000800 */
.L_x_92:
[C---:B------:R-:W-:Y:S02]  /*40d0*/  LEA R0, R29.reuse, UR6, 0x3 ;  /* 0x000000061d007c11 */ /* 0x040fe4000f8e18ff */
[----:B------:R-:W-:Y:S02]  /*40e0*/  SHF.L.U32 R3, R28, 0x1f, RZ ;  /* 0x0000001f1c037819 */ /* 0x000fe400000006ff */
[----:B------:R-:W-:Y:S02]  /*40f0*/  LEA R20, R29, UR6, 0x4 ;  /* 0x000000061d147c11 */ /* 0x000fe4000f8e20ff */
[----:B--2---:R-:W2:Y:S02]  /*4100*/  SYNCS.PHASECHK.TRANS64.TRYWAIT P0, [R0+URZ+0x50], R3 ;  /* 0x00005003000075a7 */ /* 0x004ea400080011ff */
[----:B--2---:R-:W-:Y:S05]  /*4110*/  @!P0 BRA `(.L_x_85) ;  /* 0x0000003400b08947 */ /* 0x004fea0003800000 */
.L_x_140:
[----:B------:R-:W-:Y:S01]  /*4120*/  ISETP.GE.AND P0, PT, R72, 0x1, PT ;  /* 0x000000014800780c */ /* 0x000fe20003f06270 */
[----:B------:R-:W4:Y:S01]  /*4130*/  LDS.128 R20, [R20+0xe0] ;  /* 0x0000e00014147984 */ /* 0x000f220000000c00 */
[----:B------:R-:W-:Y:S01]  /*4140*/  ISETP.NE.U32.AND P4, PT, RZ, UR4, PT ;  /* 0x00000004ff007c0c */ /* 0x000fe2000bf85070 */
[----:B--2---:R-:W-:Y:S01]  /*4150*/  VIADD R0, R0, 0x60 ;  /* 0x0000006000007836 */ /* 0x004fe20000000000 */
[----:B------:R-:W-:Y:S02]  /*4160*/  SHF.L.U32 R26, R30, 0x1f, RZ ;  /* 0x0000001f1e1a7819 */ /* 0x000fe400000006ff */
[----:B------:R-:W-:Y:S02]  /*4170*/  ISETP.NE.AND.EX P4, PT, RZ, UR5, PT, P4 ;  /* 0x00000005ff007c0c */ /* 0x000fe4000bf85340 */
[----:B------:R-:W-:Y:S01]  /*4180*/  PRMT R0, RZ, 0x654, R0 ;  /* 0x00000654ff007816 */ /* 0x000fe20000000000 */
[----:B------:R-:W-:Y:S01]  /*4190*/  @!PT LDS RZ, [RZ] ;  /* 0x00000000fffff984 */ /* 0x000fe20000000800 */
[----:B------:R-:W-:Y:S01]  /*41a0*/  @!PT LDS RZ, [RZ] ;  /* 0x00000000fffff984 */ /* 0x000fe20000000800 */
[----:B------:R-:W-:Y:S01]  /*41b0*/  @!PT LDS RZ, [RZ] ;  /* 0x00000000fffff984 */ /* 0x000fe20000000800 */
[----:B------:R-:W-:Y:S01]  /*41c0*/  @!PT LDS RZ, [RZ] ;  /* 0x00000000fffff984 */ /* 0x000fe20000000800 */
[----:B------:R2:W-:Y:S06]  /*41d0*/  MEMBAR.ALL.CTA ;  /* 0x0000000000007992 */ /* 0x0005ec0000008000 */
[----:B--2---:R-:W2:Y:S02]  /*41e0*/  FENCE.VIEW.ASYNC.S ;  /* 0x00000000000073c6 */ /* 0x004ea40000000000 */
[----:B--2---:R2:W-:Y:S01]  /*41f0*/  SYNCS.ARRIVE.TRANS64.RED.A1T0 RZ, [R0+URZ], RZ ;  /* 0x000000ff00ff79a7 */ /* 0x0045e200081004ff */
[----:B----4-:R-:W-:Y:S11]  /*4200*/  LOP3.LUT P3, RZ, R22, 0x1, RZ, 0xc0, !PT ;  /* 0x0000000116ff7812 */ /* 0x010ff6000786c0ff */
[----:B------:R-:W-:Y:S02]  /*4210*/  @!UPT UIADD3 URZ, UPT, UPT, URZ, URZ, URZ ;  /* 0x000000fffffff290 */ /* 0x000fe4000fffe0ff */
[----:B------:R-:W-:Y:S02]  /*4220*/  @P3 MOV R13, R20 ;  /* 0x00000014000d3202 */ /* 0x000fe40000000f00 */
[----:B------:R-:W-:Y:S01]  /*4230*/  @P3 LOP3.LUT R8, R21, 0xffff, RZ, 0xc0, !PT ;  /* 0x0000ffff15083812 */ /* 0x000fe200078ec0ff */
[----:B--2---:R-:W-:Y:S06]  /*4240*/  @!P0 BRA `(.L_x_86) ;  /* 0x0000000000a48947 */ /* 0x004fec0003800000 */
[----:B-1----:R-:W-:Y:S01]  /*4250*/  IMAD.HI.U32 R31, R24, R7, RZ ;  /* 0x00000007181f7227 */ /* 0x002fe200078e00ff */
[----:B------:R-:W-:Y:S02]  /*4260*/  ISETP.NE.AND P0, PT, R6, 0x1, PT ;  /* 0x000000010600780c */ /* 0x000fe40003f05270 */
[----:B------:R-:W-:Y:S01]  /*4270*/  ISETP.NE.AND P2, PT, R72, 0x1, PT ;  /* 0x000000014800780c */ /* 0x000fe20003f45270 */
[----:B---3--:R-:W-:Y:S01]  /*4280*/  IMAD.HI.U32 R34, R19, R16, RZ ;  /* 0x0000001013227227 */ /* 0x008fe200078e00ff */
[----:B------:R-:W-:Y:S02]  /*4290*/  SHF.R.U32.HI R31, RZ, R18, R31 ;  /* 0x00000012ff1f7219 */ /* 0x000fe4000001161f */
[----:B------:R-:W-:Y:S01]  /*42a0*/  ISETP.NE.AND P5, PT, R2, 0x1, PT ;  /* 0x000000010200780c */ /* 0x000fe20003fa5270 */
[----:B------:R-:W-:Y:S01]  /*42b0*/  IMAD.HI.U32 R36, R13, R16, RZ ;  /* 0x000000100d247227 */ /* 0x000fe200078e00ff */
[----:B------:R-:W-:Y:S02]  /*42c0*/  SHF.R.U32.HI R34, RZ, R17, R34 ;  /* 0x00000011ff227219 */ /* 0x000fe40000011622 */
[----:B------:R-:W-:Y:S01]  /*42d0*/  SEL R3, R24, R31, !P0 ;  /* 0x0000001f18037207 */ /* 0x000fe20004000000 */
[C---:B------:R-:W-:Y:S01]  /*42e0*/  IMAD.HI.U32 R31, R8.reuse, R7, RZ ;  /* 0x00000007081f7227 */ /* 0x040fe200078e00ff */
[----:B------:R-:W-:Y:S02]  /*42f0*/  SEL R11, R19, R34, !P5 ;  /* 0x00000022130b7207 */ /* 0x000fe40006800000 */
[----:B------:R-:W-:Y:S01]  /*4300*/  SHF.R.U32.HI R36, RZ, R17, R36 ;  /* 0x00000011ff247219 */ /* 0x000fe20000011624 */
[----:B------:R-:W-:Y:S01]  /*4310*/  IMAD.HI.U32 R38, R3, R4, RZ ;  /* 0x0000000403267227 */ /* 0x000fe200078e00ff */
[----:B------:R-:W-:Y:S03]  /*4320*/  SHF.R.U32.HI R31, RZ, R18, R31 ;  /* 0x00000012ff1f7219 */ /* 0x000fe6000001161f */
[----:B------:R-:W-:Y:S01]  /*4330*/  IMAD.HI.U32 R34, R11, R4, RZ ;  /* 0x000000040b227227 */ /* 0x000fe200078e00ff */
[----:B------:R-:W-:Y:S02]  /*4340*/  @P2 SHF.R.U32.HI R3, RZ, R5, R38 ;  /* 0x00000005ff032219 */ /* 0x000fe40000011626 */
[----:B------:R-:W-:Y:S02]  /*4350*/  SEL R9, R8, R31, !P0 ;  /* 0x0000001f08097207 */ /* 0x000fe40004000000 */
[----:B------:R-:W-:Y:S01]  /*4360*/  @P2 SHF.R.U32.HI R11, RZ, R5, R34 ;  /* 0x00000005ff0b2219 */ /* 0x000fe20000011622 */
[C---:B------:R-:W-:Y:S01]  /*4370*/  IMAD R10, R72.reuse, R3, RZ ;  /* 0x00000003480a7224 */ /* 0x040fe200078e02ff */
[----:B------:R-:W-:Y:S01]  /*4380*/  SEL R3, R13, R36, !P5 ;  /* 0x000000240d037207 */ /* 0x000fe20006800000 */
[C---:B------:R-:W-:Y:S03]  /*4390*/  IMAD.HI.U32 R14, R9.reuse, R4, RZ ;  /* 0x00000004090e7227 */ /* 0x040fe600078e00ff */
[----:B------:R-:W-:Y:S01]  /*43a0*/  ISETP.GE.AND P0, PT, R9, R10, PT ;  /* 0x0000000a0900720c */ /* 0x000fe20003f06270 */
[C---:B------:R-:W-:Y:S01]  /*43b0*/  IMAD R12, R72.reuse, R11, RZ ;  /* 0x0000000b480c7224 */ /* 0x040fe200078e02ff */
[-C--:B------:R-:W-:Y:S04]  /*43c0*/  SHF.R.U32.HI R14, RZ, R5.reuse, R14 ;  /* 0x00000005ff0e7219 */ /* 0x080fe8000001160e */
[----:B------:R-:W-:Y:S02]  /*43d0*/  ISETP.GE.OR P0, PT, R3, R12, P0 ;  /* 0x0000000c0300720c */ /* 0x000fe40000706670 */
[----:B------:R-:W-:Y:S05]  /*43e0*/  SEL R15, R9, R14, !P2 ;  /* 0x0000000e090f7207 */ /* 0x000fea0005000000 */
[----:B------:R-:W-:Y:S04]  /*43f0*/  IMAD.MOV R14, RZ, RZ, -R15 ;  /* 0x000000ffff0e7224 */ /* 0x000fe800078e0a0f */
[----:B------:R-:W-:Y:S02]  /*4400*/  IMAD R14, R72, R14, R9 ;  /* 0x0000000e480e7224 */ /* 0x000fe400078e0209 */
[C---:B------:R-:W-:Y:S05]  /*4410*/  @!P0 IMAD.HI.U32 R10, R3.reuse, R4, RZ ;  /* 0x00000004030a8227 */ /* 0x040fea00078e00ff */
[----:B------:R-:W-:Y:S04]  /*4420*/  @!P0 SHF.R.U32.HI R10, RZ, R5, R10 ;  /* 0x00000005ff0a8219 */ /* 0x000fe8000001160a */
[----:B------:R-:W-:Y:S01]  /*4430*/  @!P0 SEL R0, R3, R10, !P2 ;  /* 0x0000000a03008207 */ /* 0x000fe20005000000 */
[----:B------:R-:W-:Y:S03]  /*4440*/  IMAD.MOV R10, RZ, RZ, -R3 ;  /* 0x000000ffff0a7224 */ /* 0x000fe600078e0a03 */
[----:B------:R-:W-:Y:S01]  /*4450*/  @!P0 IADD3 R15, PT, PT, R15, -R0, RZ ;  /* 0x800000000f0f8210 */ /* 0x000fe20007ffe0ff */
[----:B------:R-:W-:Y:S01]  /*4460*/  @!P0 IMAD R0, R11, R14, R0 ;  /* 0x0000000e0b008224 */ /* 0x000fe200078e0200 */
[----:B------:R-:W-:Y:S01]  /*4470*/  IADD3 R11, PT, PT, -R9, RZ, RZ ;  /* 0x000000ff090b7210 */ /* 0x000fe20007ffe1ff */
[----:B------:R-:W-:Y:S02]  /*4480*/  IMAD R13, R2, R10, R13 ;  /* 0x0000000a020d7224 */ /* 0x000fe400078e020d */
[----:B------:R-:W-:Y:S02]  /*4490*/  @!P0 IMAD R9, R15, R72, R3 ;  /* 0x000000480f098224 */ /* 0x000fe400078e0203 */
[----:B------:R-:W-:Y:S02]  /*44a0*/  @!P0 IMAD.MOV.U32 R3, RZ, RZ, R0 ;  /* 0x000000ffff038224 */ /* 0x000fe400078e0000 */
[----:B------:R-:W-:Y:S02]  /*44b0*/  IMAD R8, R6, R11, R8 ;  /* 0x0000000b06087224 */ /* 0x000fe400078e0208 */
[----:B------:R-:W-:Y:S02]  /*44c0*/  IMAD R13, R3, R2, R13 ;  /* 0x00000002030d7224 */ /* 0x000fe400078e020d */
[----:B------:R-:W-:Y:S02]  /*44d0*/  IMAD R8, R9, R6, R8 ;  /* 0x0000000609087224 */ /* 0x000fe400078e0208 */
.L_x_86:
[----:B------:R-:W-:Y:S05]  /*44e0*/  BRA.U UP1, `(.L_x_87) ;  /* 0x0000000101107547 */ /* 0x000fea000b800000 */
[----:B------:R-:W-:Y:S04]  /*44f0*/  MOV R0, UR7 ;  /* 0x0000000700007c02 */ /* 0x000fe80008000f00 */
[----:B------:R-:W-:Y:S04]  /*4500*/  SHF.L.U32 R3, R0, 0x1f, RZ ;  /* 0x0000001f00037819 */ /* 0x000fe800000006ff */
[----:B------:R-:W2:Y:S02]  /*4510*/  SYNCS.PHASECHK.TRANS64.TRYWAIT P0, [UR6+0x48], R3 ;  /* 0x00004803ff0075a7 */ /* 0x000ea40008001106 */
[----:B--2---:R-:W-:Y:S05]  /*4520*/  @!P0 BRA `(.L_x_88) ;  /* 0x0000003000c08947 */ /* 0x004fea0003800000 */
.L_x_87:
[----:B------:R-:W-:Y:S05]  /*4530*/  BRA.U !UP3, `(.L_x_89) ;  /* 0x000000010b347547 */ /* 0x000fea000b800000 */
[----:B------:R-:W-:Y:S01]  /*4540*/  UPLOP3.LUT UP0, UPT, UPT, UPT, UP2, 0x80, 0x8 ;  /* 0x000000000008789c */ /* 0x000fe20003f0f020 */
[----:B--2---:R-:W-:Y:S02]  /*4550*/  HFMA2 R0, -RZ, RZ, 0, 5.9604644775390625e-08 ;  /* 0x00000001ff007431 */ /* 0x004fe400000001ff */
[----:B------:R-:W-:Y:S03]  /*4560*/  IMAD.MOV.U32 R167, RZ, RZ, 0x1 ;  /* 0x00000001ffa77424 */ /* 0x000fe600078e00ff */
[----:B------:R-:W-:Y:S05]  /*4570*/  PLOP3.LUT P0, PT, PT, PT, UP0, 0x80, 0x8 ;  /* 0x000000000008781c */ /* 0x000fea0003f0f008 */
[----:B------:R-:W2:Y:S01]  /*4580*/  @UP0 LDCU.64 UR10, c[0x0][0x888] ;  /* 0x00011100ff0a07ac */ /* 0x000ea20008000a00 */
[----:B------:R-:W-:Y:S07]  /*4590*/  @UP0 UIMAD UR8, UR36, UR4, URZ ;  /* 0x00000004240802a4 */ /* 0x000fee000f8e02ff */
[----:B------:R-:W-:Y:S01]  /*45a0*/  @!P0 PRMT R167, R0, 0x7610, R167 ;  /* 0x0000761000a78816 */ /* 0x000fe200000000a7 */
[----:B--2---:R-:W-:Y:S03]  /*45b0*/  @UP0 UIMAD.WIDE UR10, UR8, 0x4, UR10 ;  /* 0x00000004080a08a5 */ /* 0x004fe6000f8e020a */
[----:B------:R-:W2:Y:S03]  /*45c0*/  @!UP0 LDCU UR8, c[0x0][0x880] ;  /* 0x00011000ff0887ac */ /* 0x000ea60008000800 */
[----:B------:R-:W-:Y:S01]  /*45d0*/  IMAD.U32 R10, RZ, RZ, UR10 ;  /* 0x0000000aff0a7e24 */ /* 0x000fe2000f8e00ff */
[----:B------:R-:W-:Y:S05]  /*45e0*/  MOV R11, UR11 ;  /* 0x0000000b000b7c02 */ /* 0x000fea0008000f00 */
[----:B-----5:R4:W5:Y:S02]  /*45f0*/  @P0 LDG.E R80, desc[UR40][R10.64] ;  /* 0x000000280a500981 */ /* 0x020964000c1e1900 */
[----:B--2-4-:R-:W-:Y:S07]  /*4600*/  @!P0 IMAD.U32 R80, RZ, RZ, UR8 ;  /* 0x00000008ff508e24 */ /* 0x014fee000f8e00ff */
.L_x_89:
[----:B-----5:R-:W-:Y:S01]  /*4610*/  @!P4 ISETP.EQ.AND P5, PT, R80, RZ, PT ;  /* 0x000000ff5000c20c */ /* 0x020fe20003fa2270 */
[----:B------:R-:W-:Y:S01]  /*4620*/  @!UPT UIADD3 URZ, UPT, UPT, URZ, URZ, URZ ;  /* 0x000000fffffff290 */ /* 0x000fe2000fffe0ff */
[----:B------:R-:W-:Y:S11]  /*4630*/  @!P4 BRA `(.L_x_90) ;  /* 0x000000000014c947 */ /* 0x000ff60003800000 */
[----:B------:R-:W-:Y:S02]  /*4640*/  LOP3.LUT P0, RZ, R167, 0xff, RZ, 0xc0, !PT ;  /* 0x000000ffa7ff7812 */ /* 0x000fe4000780c0ff */
[----:B------:R-:W-:Y:S04]  /*4650*/  PLOP3.LUT P5, PT, PT, PT, UP0, 0x80, 0x8 ;  /* 0x000000000008781c */ /* 0x000fe80003faf008 */
[----:B------:R-:W-:Y:S07]  /*4660*/  PLOP3.LUT P5, PT, P5, PT, PT, 0x8, 0x80 ;  /* 0x000000000080781c */ /* 0x000fee0002fae170 */
[----:B------:R-:W-:Y:S11]  /*4670*/  @P0 ISETP.EQ.AND P5, PT, R80, RZ, PT ;  /* 0x000000ff5000020c */ /* 0x000ff60003fa2270 */
[----:B------:R-:W-:Y:S02]  /*4680*/  @!UPT UIADD3 URZ, UPT, UPT, URZ, URZ, URZ ;  /* 0x000000fffffff290 */ /* 0x000fe4000fffe0ff */
.L_x_90:
[----:B------:R-:W4:Y:S01]  /*4690*/  SYNCS.PHASECHK.TRANS64.TRYWAIT P4, [UR6+0x38], R26 ;  /* 0x0000381aff0075a7 */ /* 0x000f220008081106 */
[----:B------:R-:W-:Y:S01]  /*46a0*/  @P3 SHF.R.U32.HI R27, RZ, 0x10, R21 ;  /* 0x00000010ff1b3819 */ /* 0x000fe20000011615 */
[----:B------:R-:W-:Y:S01]  /*46b0*/  VIADD R29, R29, 0x1 ;  /* 0x000000011d1d7836 */ /* 0x000fe20000000000 */
[----:B------:R-:W5:Y:S08]  /*46c0*/  LDC.64 R14, c[0x0][0xb10] ;  /* 0x0002c400ff0e7b82 */ /* 0x000f700000000a00 */
[----:B------:R-:W1:Y:S08]  /*46d0*/  LDC.64 R10, c[0x0][0xb18] ;  /* 0x0002c600ff0a7b82 */ /* 0x000e700000000a00 */
[----:B--2---:R-:W2:Y:S08]  /*46e0*/  @!P1 LDC R0, c[0x0][0xb20] ;  /* 0x0002c800ff009b82 */ /* 0x004eb00000000800 */
[----:B------:R-:W3:Y:S01]  /*46f0*/  @!P1 LDC R3, c[0x0][0xb0c] ;  /* 0x0002c300ff039b82 */ /* 0x000ee20000000800 */
[----:B-----5:R-:W-:Y:S05]  /*4700*/  @!P1 IMAD.HI.U32 R14, R13, R14, RZ ;  /* 0x0000000e0d0e9227 */ /* 0x020fea00078e00ff */
[----:B------:R-:W-:Y:S01]  /*4710*/  @!P1 SHF.R.U32.HI R14, RZ, R15, R14 ;  /* 0x0000000fff0e9219 */ /* 0x000fe2000001160e */
[----:B-1----:R-:W-:Y:S01]  /*4720*/  @!P1 IMAD.HI.U32 R11, R8, R11, RZ ;  /* 0x0000000b080b9227 */ /* 0x002fe200078e00ff */
[----:B------:R-:W-:Y:S04]  /*4730*/  @!P1 ISETP.NE.AND P0, PT, R10, 0x1, PT ;  /* 0x000000010a00980c */ /* 0x000fe80003f05270 */
[----:B--2---:R-:W-:Y:S02]  /*4740*/  @!P1 SHF.R.U32.HI R9, RZ, R0, R11 ;  /* 0x00000000ff099219 */ /* 0x004fe4000001160b */
[----:B---3--:R-:W-:Y:S02]  /*4750*/  @!P1 ISETP.NE.AND P2, PT, R3, 0x1, PT ;  /* 0x000000010300980c */ /* 0x008fe40003f45270 */
[----:B------:R-:W-:Y:S02]  /*4760*/  @!P1 SEL R9, R8, R9, !P0 ;  /* 0x0000000908099207 */ /* 0x000fe40004000000 */
[----:B------:R-:W-:Y:S02]  /*4770*/  ELECT P0, URZ, PT ;  /* 0x0000000000ff782f */ /* 0x000fe40003800000 */
[----:B------:R-:W-:Y:S05]  /*4780*/  @!P1 SEL R14, R13, R14, !P2 ;  /* 0x0000000e0d0e9207 */ /* 0x000fea0005000000 */
[----:B------:R-:W-:Y:S02]  /*4790*/  @!P1 IMAD.IADD R0, R9, 0x1, -R14 ;  /* 0x0000000109009824 */ /* 0x000fe400078e0a0e */
[----:B------:R-:W-:Y:S02]  /*47a0*/  @!P1 IMAD.IADD R9, R14, 0x1, -R9 ;  /* 0x000000010e099824 */ /* 0x000fe400078e0a09 */
[----:B------:R-:W-:Y:S02]  /*47b0*/  @!P1 IMAD R13, R0, R3, R13 ;  /* 0x00000003000d9224 */ /* 0x000fe400078e020d */
[----:B------:R-:W-:Y:S01]  /*47c0*/  @!P1 IMAD R8, R9, R10, R8 ;  /* 0x0000000a09089224 */ /* 0x000fe200078e0208 */
[----:B----4-:R-:W-:Y:S06]  /*47d0*/  @!P4 BRA `(.L_x_91) ;  /* 0x00000030002cc947 */ /* 0x010fec0003800000 */
.L_x_143:
[----:B------:R-:W-:Y:S01]  /*47e0*/  PLOP3.LUT P5, PT, P5, P0, PT, 0xf2, 0x2f ;  /* 0x00000000002f781c */ /* 0x000fe20002fa1e72 */
[----:B------:R-:W-:Y:S01]  /*47f0*/  UMOV UR14, 0x0 ;  /* 0x00000000000e7882 */ /* 0x000fe20000000000 */
[----:B------:R-:W-:Y:S01]  /*4800*/  LOP3.LUT R30, R30, 0x1, RZ, 0x3c, !PT ;  /* 0x000000011e1e7812 */ /* 0x000fe200078e3cff */
[----:B------:R-:W-:Y:S01]  /*4810*/  UMOV UR15, 0x10000000 ;  /* 0x10000000000f7882 */ /* 0x000fe20000000000 */
[----:B------:R-:W-:Y:S01]  /*4820*/  UMOV UR12, UR36 ;  /* 0x00000024000c7c82 */ /* 0x000fe20008000000 */
[----:B------:R-:W-:Y:S08]  /*4830*/  @P3 R2UR UR36, R27 ;  /* 0x000000001b2432ca */ /* 0x000ff000000e0000 */
[----:B-1----:R-:W-:Y:S01]  /*4840*/  @!P5 IADD3 R3, P0, PT, R32, 0x580, RZ ;  /* 0x000005802003d810 */ /* 0x002fe20007f1e0ff */
[----:B------:R-:W-:Y:S01]  /*4850*/  @!P5 IMAD.SHL.U32 R166, R166, 0x40, RZ ;  /* 0x00000040a6a6d824 */ /* 0x000fe200078e00ff */
[----:B------:R-:W-:Y:S01]  /*4860*/  VOTEU.ALL UP1, P5 ;  /* 0x0000000000ff7886 */ /* 0x000fe20002820000 */
[----:B------:R-:W-:Y:S01]  /*4870*/  @!P5 IMAD.SHL.U32 R165, R165, 0x80, RZ ;  /* 0x00000080a5a5d824 */ /* 0x000fe200078e00ff */
[----:B------:R-:W-:Y:S01]  /*4880*/  @!P5 R2UR UR9, R3 ;  /* 0x000000000309d2ca */ /* 0x000fe200000e0000 */
[----:B------:R-:W-:Y:S01]  /*4890*/  @!P5 IMAD.X R0, RZ, RZ, R33, P0 ;  /* 0x000000ffff00d224 */ /* 0x000fe200000e0621 */
[----:B------:R-:W-:Y:S01]  /*48a0*/  @!P5 R2UR UR10, R166 ;  /* 0x00000000a60ad2ca */ /* 0x000fe200000e0000 */
[----:B------:R-:W-:Y:S01]  /*48b0*/  IMAD.IADD R166, R8, 0x1, R145 ;  /* 0x0000000108a67824 */ /* 0x000fe200078e0291 */
[----:B------:R-:W-:Y:S01]  /*48c0*/  @!P5 R2UR UR11, R165 ;  /* 0x00000000a50bd2ca */ /* 0x000fe200000e0000 */
[----:B------:R-:W-:Y:S01]  /*48d0*/  IMAD.IADD R165, R13, 0x1, R164 ;  /* 0x000000010da57824 */ /* 0x000fe200078e02a4 */
[----:B------:R-:W-:Y:S02]  /*48e0*/  @!P5 R2UR UR8, R0 ;  /* 0x000000000008d2ca */ /* 0x000fe400000e0000 */
[C---:B------:R-:W-:Y:S04]  /*48f0*/  ISETP.NE.AND P0, PT, R29.reuse, 0x2, PT ;  /* 0x000000021d00780c */ /* 0x040fe80003f05270 */
[----:B------:R-:W-:Y:S01]  /*4900*/  SEL R3, RZ, 0x1, P0 ;  /* 0x00000001ff037807 */ /* 0x000fe20000000000 */
[----:B------:R-:W-:Y:S01]  /*4910*/  IMAD.U32 R10, RZ, RZ, UR9 ;  /* 0x00000009ff0a7e24 */ /* 0x000fe2000f8e00ff */
[----:B------:R-:W-:Y:S01]  /*4920*/  @!UP1 UIADD3 UR9, UPT, UPT, UR6, 0x30, URZ ;  /* 0x0000003006099890 */ /* 0x000fe2000fffe0ff */
[----:B------:R-:W-:Y:S02]  /*4930*/  SEL R29, R29, RZ, P0 ;  /* 0x000000ff1d1d7207 */ /* 0x000fe40000000000 */
[----:B------:R-:W-:Y:S02]  /*4940*/  LOP3.LUT R28, R28, R3, RZ, 0x3c, !PT ;  /* 0x000000031c1c7212 */ /* 0x000fe400078e3cff */
[----:B------:R-:W-:Y:S01]  /*4950*/  IMAD.U32 R11, RZ, RZ, UR8 ;  /* 0x00000008ff0b7e24 */ /* 0x000fe2000f8e00ff */
[----:B------:R-:W-:Y:S01]  /*4960*/  @!P5 R2UR UR16, R10 ;  /* 0x000000000a10d2ca */ /* 0x000fe200000e0000 */
[----:B------:R-:W-:Y:S01]  /*4970*/  @!UP1 UIADD3 UR8, UPT, UPT, UR6, 0x200, URZ ;  /* 0x0000020006089890 */ /* 0x000fe2000fffe0ff */
[----:B------:R-:W-:Y:S02]  /*4980*/  VOTEU.ALL UP1, P5 ;  /* 0x0000000000ff7886 */ /* 0x000fe40002820000 */
[----:B------:R-:W-:Y:S11]  /*4990*/  @!P5 R2UR UR17, R11 ;  /* 0x000000000b11d2ca */ /* 0x000ff600000e0000 */
[----:B------:R-:W-:Y:S02]  /*49a0*/  @!UPT UIADD3 URZ, UPT, UPT, URZ, URZ, URZ ;  /* 0x000000fffffff290 */ /* 0x000fe4000fffe0ff */
[----:B------:R2:W-:Y:S01]  /*49b0*/  @!UP1 UTMALDG.3D [UR8], [UR16], desc[UR14] ;  /* 0x00000e08100095b4 */ /* 0x0005e20008011000 */
[----:B------:R2:W-:Y:S01]  /*49c0*/  @!P5 SYNCS.ARRIVE.TRANS64.RED.A0TR RZ, [UR6+0x30], R25 ;  /* 0x00003019ffffd9a7 */ /* 0x0005e20008300406 */
[----:B------:R-:W-:Y:S01]  /*49d0*/  UPLOP3.LUT UP1, UPT, UPT, UPT, UPT, 0x80, 0x8 ;  /* 0x000000000008789c */ /* 0x000fe20003f2f070 */
[----:B------:R-:W-:Y:S01]  /*49e0*/  SYNCS.ARRIVE.TRANS64.RED.A1T0 RZ, [UR37], RZ ;  /* 0x000000ffffff79a7 */ /* 0x000fe20008100425 */
[----:B------:R-:W-:Y:S09]  /*49f0*/  @P3 BRA `(.L_x_92) ;  /* 0xfffffff400b43947 */ /* 0x000ff2000383ffff */
[----:B------:R-:W-:Y:S07]  /*4a00*/  MOV R0, UR6 ;  /* 0x0000000600007c02 */ /* 0x000fee0008000f00 */
.L_x_93:
[----:B-1----:R-:W-:-:S04]  /*4a10*/  SHF.L.U32 R3, R30, 0x1f, RZ ;  /* 0x0000001f1e037819 */ /* 0x002fc800000006ff */
[----:B------:R1:W3:Y:S03]  /*4a20*/  SYNCS.PHASECHK.TRANS64.TRYWAIT P0, [R0+URZ+0x38], R3 ;  /* 0x00003803000075a7 */ /* 0x0002e600080011ff */
[----:B---3--:R-:W-:Y:S05]  /*4a30*/  @!P0 NANOSLEEP.SYNCS 0x989680 ;  /* 0x009896800000895d */ /* 0x008fea0003900000 */
[----:B------:R-:W3:Y:S02]  /*4a40*/  @!P0 SYNCS.PHASECHK.TRANS64 P0, [R0+URZ+0x38], R3 ;  /* 0x00003803000085a7 */ /* 0x000ee400080010ff */
[----:B--23--:R-:W-:Y:S05]  /*4a50*/  @P0 EXIT ;  /* 0x000000000000094d */ /* 0x00cfea0003800000 */
[----:B------:R-:W-:Y:S05]  /*4a60*/  BRA `(.L_x_93) ;  /* 0xfffffffc00e87947 */ /* 0x000fea000383ffff */
.L_x_84:
[----:B------:R-:W-:-:S06]  /*4a70*/  UISETP.GE.AND UP1, UPT, UR10, 0x4, UPT ;  /* 0x000000040a00788c */ /* 0x000fcc000bf26270 */
[----:B------:R-:W-:-:S13]  /*4a80*/  PLOP3.LUT P0, PT, PT, PT, UP1, 0x80, 0x8 ;  /* 0x000000000008781c */ /* 0x000fda0003f0f018 */
[----:B------:R-:W-:Y:S05]  /*4a90*/  @!P0 EXIT ;  /* 0x000000000000894d */ /* 0x000fea0003800000 */
[----:B------:R-:W-:Y:S01]  /*4aa0*/  BAR.SYNC.DEFER_BLOCKING 0x6, 0xa0 ;  /* 0x0182800000007b1d */ /* 0x000fe20000010000 */
[C---:B------:R-:W-:Y:S01]  /*4ab0*/  IMAD.SHL.U32 R179, R175.reuse, 0x40, RZ ;  /* 0x00000040afb37824 */ /* 0x040fe200078e00ff */
[C---:B------:R-:W-:Y:S01]  /*4ac0*/  R2P PR, R175.reuse, 0x6 ;  /* 0x00000006af007804 */ /* 0x040fe20000000000 */
[C---:B------:R-:W-:Y:S01]  /*4ad0*/  IMAD.SHL.U32 R2, R175.reuse, 0x8, RZ ;  /* 0x00000008af027824 */ /* 0x040fe200078e00ff */
[----:B------:R-:W-:Y:S01]  /*4ae0*/  SHF.L.U32 R79, R175, 0x10, RZ ;  /* 0x00000010af4f7819 */ /* 0x000fe200000006ff */
[----:B------:R-:W-:Y:S01]  /*4af0*/  IMAD.MOV.U32 R178, RZ, RZ, 0x10 ;  /* 0x00000010ffb27424 */ /* 0x000fe200078e00ff */
[----:B------:R-:W-:Y:S01]  /*4b00*/  UMOV UR43, 0x400 ;  /* 0x00000400002b7882 */ /* 0x000fe20000000000 */
[----:B------:R-:W-:Y:S01]  /*4b10*/  LOP3.LUT R3, R179, 0x180, RZ, 0xc0, !PT ;  /* 0x00000180b3037812 */ /* 0x000fe200078ec0ff */
[----:B------:R-:W-:Y:S01]  /*4b20*/  ULEA UR43, UR37, UR43, 0x18 ;  /* 0x0000002b252b7291 */ /* 0x000fe2000f8ec0ff */
[----:B------:R-:W1:Y:S01]  /*4b30*/  LDC R173, c[0x0][0x370] ;  /* 0x0000dc00ffad7b82 */ /* 0x000e620000000800 */
[----:B------:R-:W-:Y:S01]  /*4b40*/  SEL R178, R178, 0xfffffff0, !P1 ;  /* 0xfffffff0b2b27807 */ /* 0x000fe20004800000 */
[----:B------:R-:W-:Y:S01]  /*4b50*/  HFMA2 R188, -RZ, RZ, 0, 0 ;  /* 0x00000000ffbc7431 */ /* 0x000fe200000001ff */
[----:B------:R-:W-:Y:S01]  /*4b60*/  LOP3.LUT R2, R3, 0x30, R2, 0xf8, !PT ;  /* 0x0000003003027812 */ /* 0x000fe200078ef802 */
[----:B------:R-:W-:Y:S01]  /*4b70*/  UIADD3 UR4, UPT, UPT, UR43, 0x2200, URZ ;  /* 0x000022002b047890 */ /* 0x000fe2000fffe0ff */
[----:B------:R-:W-:Y:S01]  /*4b80*/  LOP3.LUT R79, R79, 0x600000, RZ, 0xc0, !PT ;  /* 0x006000004f4f7812 */ /* 0x000fe200078ec0ff */
[----:B------:R-:W-:Y:S01]  /*4b90*/  IMAD.MOV.U32 R76, RZ, RZ, RZ ;  /* 0x000000ffff4c7224 */ /* 0x000fe200078e00ff */
[----:B------:R-:W-:Y:S01]  /*4ba0*/  LOP3.LUT R179, R2, 0x1e40, R179, 0xf8, !PT ;  /* 0x00001e4002b37812 */ /* 0x000fe200078ef8b3 */
[----:B------:R-:W2:Y:S01]  /*4bb0*/  LDC R74, c[0x0][0xb0c] ;  /* 0x0002c300ff4a7b82 */ /* 0x000ea20000000800 */
[----:B------:R-:W-:Y:S01]  /*4bc0*/  IMAD.MOV.U32 R2, RZ, RZ, 0x20 ;  /* 0x00000020ff027424 */ /* 0x000fe200078e00ff */
[----:B------:R-:W-:Y:S01]  /*4bd0*/  CS2R R182, SRZ ;  /* 0x0000000000b67805 */ /* 0x000fe2000001ff00 */
[----:B------:R-:W-:Y:S01]  /*4be0*/  IMAD.MOV.U32 R184, RZ, RZ, RZ ;  /* 0x000000ffffb87224 */ /* 0x000fe200078e00ff */
[----:B------:R-:W3:Y:S01]  /*4bf0*/  LDCU.64 UR46, c[0x0][0x348] ;  /* 0x00006900ff2e77ac */ /* 0x000ee20008000a00 */
[----:B------:R-:W-:Y:S01]  /*4c00*/  VIADD R3, R179, UR43 ;  /* 0x0000002bb3037c36 */ /* 0x000fe20008000000 */
[----:B------:R-:W-:Y:S01]  /*4c10*/  SEL R2, R2, 0xffffffe0, !P2 ;  /* 0xffffffe002027807 */ /* 0x000fe20005000000 */
[----:B------:R-:W4:Y:S01]  /*4c20*/  LDS R0, [UR43+0x100] ;  /* 0x0001002bff007984 */ /* 0x000f220008000800 */
[----:B------:R-:W1:Y:S01]  /*4c30*/  LDC R172, c[0x0][0xb20] ;  /* 0x0002c800ffac7b82 */ /* 0x000e620000000800 */
[----:B------:R-:W-:Y:S01]  /*4c40*/  IMAD.U32 R185, RZ, RZ, UR4 ;  /* 0x00000004ffb97e24 */ /* 0x000fe2000f8e00ff */
[----:B------:R-:W-:Y:S01]  /*4c50*/  SHF.R.U32.HI R5, RZ, 0x4, R2 ;  /* 0x00000004ff057819 */ /* 0x000fe20000011602 */
[--C-:B------:R-:W-:Y:S01]  /*4c60*/  IMAD.IADD R177, R2, 0x1, R3.reuse ;  /* 0x0000000102b17824 */ /* 0x100fe200078e0203 */
[----:B------:R-:W1:Y:S02]  /*4c70*/  LDCU.64 UR38, c[0x0][0x888] ;  /* 0x00011100ff2677ac */ /* 0x000e640008000a00 */
[C---:B------:R-:W-:Y:S01]  /*4c80*/  LEA.HI R176, R178.reuse, R5, RZ, 0x1c ;  /* 0x00000005b2b07211 */ /* 0x040fe200078fe0ff */
[----:B------:R-:W-:Y:S01]  /*4c90*/  IMAD.IADD R178, R178, 0x1, R3 ;  /* 0x00000001b2b27824 */ /* 0x000fe200078e0203 */
[----:B------:R-:W1:Y:S01]  /*4ca0*/  LDC R73, c[0x0][0xb30] ;  /* 0x0002cc00ff497b82 */ /* 0x000e620000000800 */
[----:B------:R-:W-:Y:S01]  /*4cb0*/  UIADD3 UR42, UPT, UPT, UR43, 0x200, URZ ;  /* 0x000002002b2a7890 */ /* 0x000fe2000fffe0ff */
[----:B------:R-:W-:-:S06]  /*4cc0*/  LEA R176, R176, R3, 0x4 ;  /* 0x00000003b0b07211 */ /* 0x000fcc00078e20ff */
[----:B------:R-:W1:Y:S08]  /*4cd0*/  LDC.64 R158, c[0x0][0xb10] ;  /* 0x0002c400ff9e7b82 */ /* 0x000e700000000a00 */
[----:B------:R-:W1:Y:S08]  /*4ce0*/  LDC.64 R70, c[0x0][0xb18] ;  /* 0x0002c600ff467b82 */ /* 0x000e700000000a00 */
[----:B------:R-:W1:Y:S01]  /*4cf0*/  LDC.64 R154, c[0x0][0x888] ;  /* 0x00022200ff9a7b82 */ /* 0x000e620000000a00 */
[----:B----4-:R-:W-:-:S07]  /*4d00*/  IMAD.IADD R79, R0, 0x1, R79 ;  /* 0x00000001004f7824 */ /* 0x010fce00078e024f */
[----:B------:R-:W4:Y:S08]  /*4d10*/  LDC.64 R68, c[0x0][0xb28] ;  /* 0x0002ca00ff447b82 */ /* 0x000f300000000a00 */
[----:B------:R-:W1:Y:S08]  /*4d20*/  LDC.64 R156, c[0x0][0x890] ;  /* 0x00022400ff9c7b82 */ /* 0x000e700000000a00 */
[----:B------:R-:W1:Y:S08]  /*4d30*/  LDC.64 R152, c[0x0][0x8b0] ;  /* 0x00022c00ff987b82 */ /* 0x000e700000000a00 */
[----:B------:R-:W1:Y:S08]  /*4d40*/  LDC.64 R146, c[0x0][0x8a8] ;  /* 0x00022a00ff927b82 */ /* 0x000e700000000a00 */
[----:B--23--:R-:W1:Y:S02]  /*4d50*/  LDC R174, c[0x0][0x374] ;  /* 0x0000dd00ffae7b82 */ /* 0x00ce640000000800 */
.L_x_111:
[C---:B------:R-:W-:Y:S02]  /*4d60*/  LEA R0, R188.reuse, UR43, 0x3 ;  /* 0x0000002bbc007c11 */ /* 0x040fe4000f8e18ff */
[----:B------:R-:W-:Y:S02]  /*4d70*/  SHF.L.U32 R3, R183, 0x1f, RZ ;  /* 0x0000001fb7037819 */ /* 0x000fe400000006ff */
[----:B------:R-:W-:Y:S02]  /*4d80*/  LEA R16, R188, UR43, 0x4 ;  /* 0x0000002bbc107c11 */ /* 0x000fe4000f8e20ff */
[----:B--2---:R-:W2:Y:S02]  /*4d90*/  SYNCS.PHASECHK.TRANS64.TRYWAIT P0, [R0+URZ+0x50], R3 ;  /* 0x00005003000075a7 */ /* 0x004ea400080011ff */
[----:B--23--:R-:W-:Y:S05]  /*4da0*/  @!P0 BRA `(.L_x_94) ;  /* 0x0000002800d08947 */ /* 0x00cfea0003800000 */
.L_x_144:
[----:B------:R-:W3:Y:S01]  /*4db0*/  LDC.64 R12, c[0x0][0xb10] ;  /* 0x0002c400ff0c7b82 */ /* 0x000ee20000000a00 */
[----:B------:R-:W4:Y:S01]  /*4dc0*/  LDS.128 R16, [R16+0xe0] ;  /* 0x0000e00010107984 */ /* 0x000f220000000c00 */
[----:B-1----:R-:W-:Y:S01]  /*4dd0*/  ISETP.NE.AND P1, PT, R73, 0x1, PT ;  /* 0x000000014900780c */ /* 0x002fe20003f25270 */
[----:B--2---:R-:W-:Y:S01]  /*4de0*/  VIADD R0, R0, 0x60 ;  /* 0x0000006000007836 */ /* 0x004fe20000000000 */
[----:B------:R-:W-:Y:S04]  /*4df0*/  ISETP.GE.AND P0, PT, R72, 0x1, PT ;  /* 0x000000014800780c */ /* 0x000fe80003f06270 */
[----:B------:R-:W1:Y:S01]  /*4e00*/  LDC.64 R10, c[0x0][0xb18] ;  /* 0x0002c600ff0a7b82 */ /* 0x000e620000000a00 */
[----:B------:R-:W-:Y:S01]  /*4e10*/  PRMT R0, RZ, 0x654, R0 ;  /* 0x00000654ff007816 */ /* 0x000fe20000000000 */
[----:B------:R-:W-:Y:S01]  /*4e20*/  @!PT LDS RZ, [RZ] ;  /* 0x00000000fffff984 */ /* 0x000fe20000000800 */
[----:B------:R-:W-:Y:S01]  /*4e30*/  @!PT LDS RZ, [RZ] ;  /* 0x00000000fffff984 */ /* 0x000fe20000000800 */
[----:B------:R-:W-:Y:S01]  /*4e40*/  @!PT LDS RZ, [RZ] ;  /* 0x00000000fffff984 */ /* 0x000fe20000000800 */
[----:B------:R-:W-:Y:S01]  /*4e50*/  @!PT LDS RZ, [RZ] ;  /* 0x00000000fffff984 */ /* 0x000fe20000000800 */
[----:B------:R2:W-:Y:S06]  /*4e60*/  MEMBAR.ALL.CTA ;  /* 0x0000000000007992 */ /* 0x0005ec0000008000 */
[----:B--2---:R-:W2:Y:S01]  /*4e70*/  FENCE.VIEW.ASYNC.S ;  /* 0x00000000000073c6 */ /* 0x004ea20000000000 */
[----:B------:R-:W1:Y:S08]  /*4e80*/  @!P1 LDC R14, c[0x0][0xb20] ;  /* 0x0002c800ff0e9b82 */ /* 0x000e700000000800 */
[----:B------:R-:W1:Y:S01]  /*4e90*/  @!P1 LDC R9, c[0x0][0xb0c] ;  /* 0x0002c300ff099b82 */ /* 0x000e620000000800 */
[----:B--2---:R2:W-:Y:S01]  /*4ea0*/  SYNCS.ARRIVE.TRANS64.RED.A1T0 RZ, [R0+URZ], RZ ;  /* 0x000000ff00ff79a7 */ /* 0x0045e200081004ff */
[----:B----4-:R-:W-:Y:S04]  /*4eb0*/  LOP3.LUT P4, RZ, R18, 0x1, RZ, 0xc0, !PT ;  /* 0x0000000112ff7812 */ /* 0x010fe8000788c0ff */
[----:B------:R-:W-:Y:S09]  /*4ec0*/  P2R R186, PR, RZ, 0x10 ;  /* 0x00000010ffba7803 */ /* 0x000ff20000000000 */
[----:B------:R-:W-:Y:S02]  /*4ed0*/  @P4 MOV R77, R16 ;  /* 0x00000010004d4202 */ /* 0x000fe40000000f00 */
[----:B------:R-:W-:Y:S01]  /*4ee0*/  @P4 LOP3.LUT R75, R17, 0xffff, RZ, 0xc0, !PT ;  /* 0x0000ffff114b4812 */ /* 0x000fe200078ec0ff */
[----:B--23--:R-:W-:Y:S06]  /*4ef0*/  @!P0 BRA `(.L_x_95) ;  /* 0x0000000000a48947 */ /* 0x00cfec0003800000 */
[----:B------:R-:W-:Y:S01]  /*4f00*/  IMAD.HI.U32 R21, R174, R71, RZ ;  /* 0x00000047ae157227 */ /* 0x000fe200078e00ff */
[----:B------:R-:W-:Y:S02]  /*4f10*/  ISETP.NE.AND P0, PT, R70, 0x1, PT ;  /* 0x000000014600780c */ /* 0x000fe40003f05270 */
[----:B------:R-:W-:Y:S01]  /*4f20*/  ISETP.NE.AND P2, PT, R72, 0x1, PT ;  /* 0x000000014800780c */ /* 0x000fe20003f45270 */
[----:B------:R-:W-:Y:S01]  /*4f30*/  IMAD.HI.U32 R20, R173, R158, RZ ;  /* 0x0000009ead147227 */ /* 0x000fe200078e00ff */
[----:B------:R-:W-:Y:S02]  /*4f40*/  SHF.R.U32.HI R21, RZ, R172, R21 ;  /* 0x000000acff157219 */ /* 0x000fe40000011615 */
[----:B------:R-:W-:Y:S01]  /*4f50*/  ISETP.NE.AND P3, PT, R74, 0x1, PT ;  /* 0x000000014a00780c */ /* 0x000fe20003f65270 */
[----:B------:R-:W-:Y:S01]  /*4f60*/  IMAD.HI.U32 R24, R77, R158, RZ ;  /* 0x0000009e4d187227 */ /* 0x000fe200078e00ff */
[----:B------:R-:W-:Y:S02]  /*4f70*/  SHF.R.U32.HI R20, RZ, R159, R20 ;  /* 0x0000009fff147219 */ /* 0x000fe40000011614 */
[----:B------:R-:W-:Y:S01]  /*4f80*/  SEL R3, R174, R21, !P0 ;  /* 0x00000015ae037207 */ /* 0x000fe20004000000 */
[----:B------:R-:W-:Y:S01]  /*4f90*/  IMAD.HI.U32 R21, R75, R71, RZ ;  /* 0x000000474b157227 */ /* 0x000fe200078e00ff */
[----:B------:R-:W-:Y:S02]  /*4fa0*/  SEL R7, R173, R20, !P3 ;  /* 0x00000014ad077207 */ /* 0x000fe40005800000 */
[----:B------:R-:W-:Y:S01]  /*4fb0*/  SHF.R.U32.HI R24, RZ, R159, R24 ;  /* 0x0000009fff187219 */ /* 0x000fe20000011618 */
[-C--:B------:R-:W-:Y:S04]  /*4fc0*/  IMAD.HI.U32 R20, R3, R68.reuse, RZ ;  /* 0x0000004403147227 */ /* 0x080fe800078e00ff */
[----:B------:R-:W-:Y:S01]  /*4fd0*/  IMAD.HI.U32 R22, R7, R68, RZ ;  /* 0x0000004407167227 */ /* 0x000fe200078e00ff */
[-C--:B------:R-:W-:Y:S02]  /*4fe0*/  @P2 SHF.R.U32.HI R3, RZ, R69.reuse, R20 ;  /* 0x00000045ff032219 */ /* 0x080fe40000011614 */
[----:B------:R-:W-:Y:S02]  /*4ff0*/  SHF.R.U32.HI R20, RZ, R172, R21 ;  /* 0x000000acff147219 */ /* 0x000fe40000011615 */
[----:B------:R-:W-:Y:S01]  /*5000*/  @P2 SHF.R.U32.HI R7, RZ, R69, R22 ;  /* 0x00000045ff072219 */ /* 0x000fe20000011616 */
[C---:B------:R-:W-:Y:S01]  /*5010*/  IMAD R2, R72.reuse, R3, RZ ;  /* 0x0000000348027224 */ /* 0x040fe200078e02ff */
[----:B------:R-:W-:Y:S02]  /*5020*/  SEL R5, R75, R20, !P0 ;  /* 0x000000144b057207 */ /* 0x000fe40004000000 */
[----:B------:R-:W-:Y:S01]  /*5030*/  SEL R3, R77, R24, !P3 ;  /* 0x000000184d037207 */ /* 0x000fe20005800000 */
[----:B------:R-:W-:Y:S01]  /*5040*/  IMAD R4, R72, R7, RZ ;  /* 0x0000000748047224 */ /* 0x000fe200078e02ff */
[C---:B------:R-:W-:Y:S01]  /*5050*/  ISETP.GE.AND P0, PT, R5.reuse, R2, PT ;  /* 0x000000020500720c */ /* 0x040fe20003f06270 */
[----:B------:R-:W-:Y:S03]  /*5060*/  IMAD.HI.U32 R6, R5, R68, RZ ;  /* 0x0000004405067227 */ /* 0x000fe600078e00ff */
[----:B------:R-:W-:Y:S01]  /*5070*/  ISETP.GE.OR P0, PT, R3, R4, P0 ;  /* 0x000000040300720c */ /* 0x000fe20000706670 */
[----:B------:R-:W-:Y:S01]  /*5080*/  IMAD.MOV R4, RZ, RZ, -R3 ;  /* 0x000000ffff047224 */ /* 0x000fe200078e0a03 */
[-C--:B------:R-:W-:Y:S03]  /*5090*/  SHF.R.U32.HI R6, RZ, R69.reuse, R6 ;  /* 0x00000045ff067219 */ /* 0x080fe60000011606 */
[----:B------:R-:W-:Y:S01]  /*50a0*/  IMAD R77, R74, R4, R77 ;  /* 0x000000044a4d7224 */ /* 0x000fe200078e024d */
[----:B------:R-:W-:Y:S05]  /*50b0*/  SEL R15, R5, R6, !P2 ;  /* 0x00000006050f7207 */ /* 0x000fea0005000000 */
[----:B------:R-:W-:Y:S02]  /*50c0*/  IMAD.MOV R6, RZ, RZ, -R15 ;  /* 0x000000ffff067224 */ /* 0x000fe400078e0a0f */
[C---:B------:R-:W-:Y:S04]  /*50d0*/  @!P0 IMAD.HI.U32 R2, R3.reuse, R68, RZ ;  /* 0x0000004403028227 */ /* 0x040fe800078e00ff */
[----:B------:R-:W-:Y:S01]  /*50e0*/  IMAD R6, R72, R6, R5 ;  /* 0x0000000648067224 */ /* 0x000fe200078e0205 */
[----:B------:R-:W-:Y:S04]  /*50f0*/  @!P0 SHF.R.U32.HI R2, RZ, R69, R2 ;  /* 0x00000045ff028219 */ /* 0x000fe80000011602 */
[----:B------:R-:W-:Y:S02]  /*5100*/  @!P0 SEL R0, R3, R2, !P2 ;  /* 0x0000000203008207 */ /* 0x000fe40005000000 */
[----:B------:R-:W-:Y:S02]  /*5110*/  IADD3 R2, PT, PT, -R5, RZ, RZ ;  /* 0x000000ff05027210 */ /* 0x000fe40007ffe1ff */
[----:B------:R-:W-:Y:S01]  /*5120*/  @!P0 IADD3 R8, PT, PT, R15, -R0, RZ ;  /* 0x800000000f088210 */ /* 0x000fe20007ffe0ff */
[----:B------:R-:W-:Y:S02]  /*5130*/  @!P0 IMAD R0, R7, R6, R0 ;  /* 0x0000000607008224 */ /* 0x000fe400078e0200 */
[----:B------:R-:W-:Y:S02]  /*5140*/  IMAD R75, R70, R2, R75 ;  /* 0x00000002464b7224 */ /* 0x000fe400078e024b */
[----:B------:R-:W-:Y:S02]  /*5150*/  @!P0 IMAD R5, R8, R72, R3 ;  /* 0x0000004808058224 */ /* 0x000fe400078e0203 */
[----:B------:R-:W-:Y:S04]  /*5160*/  @!P0 IMAD.MOV.U32 R3, RZ, RZ, R0 ;  /* 0x000000ffff038224 */ /* 0x000fe800078e0000 */
[----:B------:R-:W-:Y:S02]  /*5170*/  IMAD R77, R3, R74, R77 ;  /* 0x0000004a034d7224 */ /* 0x000fe400078e024d */
[----:B------:R-:W-:Y:S07]  /*5180*/  IMAD R75, R5, R70, R75 ;  /* 0x00000046054b7224 */ /* 0x000fee00078e024b */
.L_x_95:
[----:B------:R-:W-:Y:S01]  /*5190*/  @!P1 IMAD.HI.U32 R0, R77, R12, RZ ;  /* 0x0000000c4d009227 */ /* 0x000fe200078e00ff */
[----:B-1----:R-:W-:Y:S01]  /*51a0*/  @!P1 ISETP.NE.AND P0, PT, R10, 0x1, PT ;  /* 0x000000010a00980c */ /* 0x002fe20003f05270 */
[----:B------:R-:W-:Y:S01]  /*51b0*/  ULOP3.LUT UP0, URZ, UR42, 0x1b0, URZ, 0xc0, !UPT ;  /* 0x000001b02aff7892 */ /* 0x000fe2000f80c0ff */
[----:B------:R-:W-:Y:S01]  /*51c0*/  @!P1 ISETP.NE.AND P2, PT, R9, 0x1, PT ;  /* 0x000000010900980c */ /* 0x000fe20003f45270 */
[----:B------:R-:W-:Y:S01]  /*51d0*/  @!P1 IMAD.HI.U32 R3, R75, R11, RZ ;  /* 0x0000000b4b039227 */ /* 0x000fe200078e00ff */
[----:B------:R-:W-:Y:S02]  /*51e0*/  @!P1 SHF.R.U32.HI R0, RZ, R13, R0 ;  /* 0x0000000dff009219 */ /* 0x000fe40000011600 */
[----:B------:R-:W-:Y:S01]  /*51f0*/  @P4 SHF.R.U32.HI R181, RZ, 0x10, R17 ;  /* 0x00000010ffb54819 */ /* 0x000fe20000011611 */
[----:B------:R-:W-:Y:S01]  /*5200*/  VIADD R188, R188, 0x1 ;  /* 0x00000001bcbc7836 */ /* 0x000fe20000000000 */
[----:B------:R-:W-:Y:S02]  /*5210*/  @!P1 SHF.R.U32.HI R2, RZ, R14, R3 ;  /* 0x0000000eff029219 */ /* 0x000fe40000011603 */
[----:B------:R-:W-:Y:S02]  /*5220*/  @!P1 SEL R3, R77, R0, !P2 ;  /* 0x000000004d039207 */ /* 0x000fe40005000000 */
[----:B------:R-:W-:Y:S05]  /*5230*/  @!P1 SEL R2, R75, R2, !P0 ;  /* 0x000000024b029207 */ /* 0x000fea0004000000 */
[----:B------:R-:W-:Y:S02]  /*5240*/  @!P1 IMAD.IADD R0, R2, 0x1, -R3 ;  /* 0x0000000102009824 */ /* 0x000fe400078e0a03 */
[----:B------:R-:W-:Y:S02]  /*5250*/  @!P1 IMAD.IADD R2, R3, 0x1, -R2 ;  /* 0x0000000103029824 */ /* 0x000fe400078e0a02 */
[----:B------:R-:W-:Y:S02]  /*5260*/  @!P1 IMAD R77, R0, R9, R77 ;  /* 0x00000009004d9224 */ /* 0x000fe400078e024d */
[----:B------:R-:W-:Y:S01]  /*5270*/  @!P1 IMAD R75, R2, R10, R75 ;  /* 0x0000000a024b9224 */ /* 0x000fe200078e024b */
[----:B------:R-:W-:Y:S06]  /*5280*/  BRA.U !UP0, `(.L_x_96) ;  /* 0x0000000108407547 */ /* 0x000fec000b800000 */
[----:B------:R-:W1:Y:S01]  /*5290*/  LDCU.64 UR8, c[0x4][0x80] ;  /* 0x01001000ff0877ac */ /* 0x000e620008000a00 */
[----:B------:R-:W-:Y:S01]  /*52a0*/  MOV R3, 0x0 ;  /* 0x0000000000037802 */ /* 0x000fe20000000f00 */
[----:B------:R-:W-:Y:S02]  /*52b0*/  HFMA2 R12, -RZ, RZ, 0, 5.9604644775390625e-08 ;  /* 0x00000001ff0c7431 */ /* 0x000fe400000001ff */
[----:B------:R-:W-:Y:S02]  /*52c0*/  IMAD.MOV.U32 R8, RZ, RZ, 0x70 ;  /* 0x00000070ff087424 */ /* 0x000fe400078e00ff */
[----:B------:R-:W-:Y:S01]  /*52d0*/  IMAD.MOV.U32 R13, RZ, RZ, RZ ;  /* 0x000000ffff0d7224 */ /* 0x000fe200078e00ff */
[----:B------:R-:W2:Y:S01]  /*52e0*/  LDCU.64 UR6, c[0x4][0x88] ;  /* 0x01001100ff0677ac */ /* 0x000ea20008000a00 */
[----:B------:R-:W3:Y:S01]  /*52f0*/  LDC.64 R2, c[0x4][R3] ;  /* 0x0100000003027b82 */ /* 0x000ee20000000a00 */
[----:B------:R-:W4:Y:S01]  /*5300*/  LDCU.64 UR4, c[0x4][0x8] ;  /* 0x01000100ff0477ac */ /* 0x000f220008000a00 */
[----:B-1----:R-:W-:Y:S01]  /*5310*/  MOV R5, UR9 ;  /* 0x0000000900057c02 */ /* 0x002fe20008000f00 */
[----:B------:R-:W-:Y:S01]  /*5320*/  IMAD.U32 R4, RZ, RZ, UR8 ;  /* 0x00000008ff047e24 */ /* 0x000fe2000f8e00ff */
[----:B--2---:R-:W-:Y:S01]  /*5330*/  MOV R7, UR7 ;  /* 0x0000000700077c02 */ /* 0x004fe20008000f00 */
[----:B------:R-:W-:Y:S01]  /*5340*/  IMAD.U32 R6, RZ, RZ, UR6 ;  /* 0x00000006ff067e24 */ /* 0x000fe2000f8e00ff */
[----:B----4-:R-:W-:Y:S01]  /*5350*/  MOV R11, UR5 ;  /* 0x00000005000b7c02 */ /* 0x010fe20008000f00 */
[----:B------:R-:W-:Y:S02]  /*5360*/  IMAD.U32 R10, RZ, RZ, UR4 ;  /* 0x00000004ff0a7e24 */ /* 0x000fe4000f8e00ff */
[----:B------:R-:W-:Y:S07]  /*5370*/  LEPC R20, `(.L_x_96) ;  /* 0x000000001014794e */ /* 0x000fee0000000000 */
[----:B---3-5:R-:W-:Y:S05]  /*5380*/  CALL.ABS.NOINC R2 ;  /* 0x0000000002007343 */ /* 0x028fea0003c00000 */
.L_x_96:
[----:B------:R-:W-:Y:S01]  /*5390*/  LOP3.LUT P0, RZ, R185, 0x1b0, RZ, 0xc0, !PT ;  /* 0x000001b0b9ff7812 */ /* 0x000fe2000780c0ff */
[----:B------:R-:W-:Y:S11]  /*53a0*/  BSSY.RECONVERGENT B6, `(.L_x_97) ;  /* 0x0000013000067945 */ /* 0x000ff60003800200 */
[----:B------:R-:W-:Y:S01]  /*53b0*/  @!UPT UIADD3 URZ, UPT, UPT, URZ, URZ, URZ ;  /* 0x000000fffffff290 */ /* 0x000fe2000fffe0ff */
[----:B------:R-:W-:Y:S05]  /*53c0*/  @!P0 BRA `(.L_x_98) ;  /* 0x0000000000408947 */ /* 0x000fea0003800000 */
        /* <DEDUP_REMOVED lines=16> */
.L_x_98:
[----:B------:R-:W-:Y:S05]  /*54d0*/  BSYNC.RECONVERGENT B6 ;  /* 0x0000000000067941 */ /* 0x000fea0003800200 */
.L_x_97:
[----:B------:R-:W-:Y:S01]  /*54e0*/  ISETP.NE.U32.AND P3, PT, R156, RZ, PT ;  /* 0x000000ff9c00720c */ /* 0x000fe20003f65070 */
[----:B------:R-:W-:Y:S01]  /*54f0*/  UISETP.NE.AND UP1, UPT, UR44, URZ, UPT ;  /* 0x000000ff2c00728c */ /* 0x000fe2000bf25270 */
[----:B------:R-:W-:Y:S02]  /*5500*/  ISETP.NE.U32.AND P4, PT, R152, RZ, PT ;  /* 0x000000ff9800720c */ /* 0x000fe40003f85070 */
[----:B------:R-:W-:Y:S02]  /*5510*/  ISETP.NE.AND.EX P3, PT, R157, RZ, PT, P3 ;  /* 0x000000ff9d00720c */ /* 0x000fe40003f65330 */
[----:B------:R-:W-:Y:S02]  /*5520*/  PLOP3.LUT P1, PT, PT, PT, PT, 0x8, 0x80 ;  /* 0x000000000080781c */ /* 0x000fe40003f2e170 */
[----:B------:R-:W-:Y:S02]  /*5530*/  PLOP3.LUT P0, PT, PT, PT, UP1, 0x80, 0x8 ;  /* 0x000000000008781c */ /* 0x000fe40003f0f018 */
[----:B------:R-:W-:Y:S02]  /*5540*/  ISETP.NE.AND.EX P4, PT, R153, RZ, PT, P4 ;  /* 0x000000ff9900720c */ /* 0x000fe40003f85340 */
[----:B------:R-:W1:Y:S09]  /*5550*/  @UP1 LDCU.64 UR4, c[0x0][0x888] ;  /* 0x00011100ff0417ac */ /* 0x000e720008000a00 */
[----:B------:R-:W-:Y:S01]  /*5560*/  @P0 PLOP3.LUT P1, PT, P3, PT, PT, 0x80, 0x8 ;  /* 0x000000000008081c */ /* 0x000fe20001f2f070 */
[----:B-1----:R-:W-:Y:S04]  /*5570*/  @UP1 UISETP.NE.U32.AND UP0, UPT, UR4, URZ, UPT ;  /* 0x000000ff0400128c */ /* 0x002fe8000bf05070 */
[----:B------:R-:W-:Y:S04]  /*5580*/  @UP1 UISETP.NE.AND.EX UP0, UPT, UR5, URZ, UPT, UP0 ;  /* 0x000000ff0500128c */ /* 0x000fe8000bf05300 */
[----:B------:R-:W-:Y:S01]  /*5590*/  @UP1 USEL UR4, URZ, 0xffffffff, UP0 ;  /* 0xffffffffff041887 */ /* 0x000fe20008000000 */
[----:B------:R-:W-:Y:S11]  /*55a0*/  @!P3 BRA `(.L_x_99) ;  /* 0x00000000002cb947 */ /* 0x000ff60003800000 */
[----:B------:R-:W-:Y:S01]  /*55b0*/  ISETP.NE.U32.AND P2, PT, R154, RZ, PT ;  /* 0x000000ff9a00720c */ /* 0x000fe20003f45070 */
[----:B------:R-:W-:Y:S03]  /*55c0*/  IMAD.MOV.U32 R167, RZ, RZ, 0x1 ;  /* 0x00000001ffa77424 */ /* 0x000fe600078e00ff */
[----:B------:R-:W-:Y:S11]  /*55d0*/  ISETP.NE.AND.EX P2, PT, R155, RZ, PT, P2 ;  /* 0x000000ff9b00720c */ /* 0x000ff60003f45320 */
[----:B------:R-:W-:Y:S02]  /*55e0*/  @!UPT UIADD3 URZ, UPT, UPT, URZ, URZ, URZ ;  /* 0x000000fffffff290 */ /* 0x000fe4000fffe0ff */
[----:B------:R-:W1:Y:S01]  /*55f0*/  @P2 LDC.64 R2, c[0x0][0x888] ;  /* 0x00022200ff022b82 */ /* 0x000e620000000a00 */
[----:B------:R-:W-:Y:S04]  /*5600*/  @P2 IMAD R0, R156, UR36, RZ ;  /* 0x000000249c002c24 */ /* 0x000fe8000f8e02ff */
[----:B-1----:R-:W-:Y:S04]  /*5610*/  @P2 IMAD.WIDE R2, R0, 0x4, R2 ;  /* 0x0000000400022825 */ /* 0x002fe800078e0202 */
[----:B------:R-:W-:Y:S01]  /*5620*/  HFMA2 R0, -RZ, RZ, 0, 5.9604644775390625e-08 ;  /* 0x00000001ff007431 */ /* 0x000fe200000001ff */
[----:B-----5:R1:W5:Y:S04]  /*5630*/  @P2 LDG.E R80, desc[UR40][R2.64] ;  /* 0x0000002802502981 */ /* 0x020368000c1e1900 */
[----:B------:R-:W-:Y:S01]  /*5640*/  @!P2 PRMT R167, R0, 0x7610, R167 ;  /* 0x0000761000a7a816 */ /* 0x000fe200000000a7 */
[----:B-1----:R-:W2:Y:S06]  /*5650*/  @!P2 LDC R80, c[0x0][0x880] ;  /* 0x00022000ff50ab82 */ /* 0x002eac0000000800 */
.L_x_99:
[----:B------:R-:W-:Y:S05]  /*5660*/  @!P4 BRA `(.L_x_100) ;  /* 0x000000000020c947 */ /* 0x000fea0003800000 */
[----:B------:R-:W-:Y:S04]  /*5670*/  ISETP.NE.U32.AND P2, PT, R146, RZ, PT ;  /* 0x000000ff9200720c */ /* 0x000fe80003f45070 */
[----:B------:R-:W-:Y:S11]  /*5680*/  ISETP.NE.AND.EX P2, PT, R147, RZ, PT, P2 ;  /* 0x000000ff9300720c */ /* 0x000ff60003f45320 */
[----:B------:R-:W-:Y:S02]  /*5690*/  @!UPT UIADD3 URZ, UPT, UPT, URZ, URZ, URZ ;  /* 0x000000fffffff290 */ /* 0x000fe4000fffe0ff */
[----:B------:R-:W1:Y:S01]  /*56a0*/  @P2 LDC.64 R2, c[0x0][0x8a8] ;  /* 0x00022a00ff022b82 */ /* 0x000e620000000a00 */
[----:B------:R-:W-:Y:S04]  /*56b0*/  @P2 IMAD R0, R152, UR36, RZ ;  /* 0x0000002498002c24 */ /* 0x000fe8000f8e02ff */
[----:B-1----:R-:W-:Y:S05]  /*56c0*/  @P2 IMAD.WIDE R2, R0, 0x4, R2 ;  /* 0x0000000400022825 */ /* 0x002fea00078e0202 */
[----:B-----5:R1:W5:Y:S02]  /*56d0*/  @P2 LDG.E R78, desc[UR40][R2.64] ;  /* 0x00000028024e2981 */ /* 0x020364000c1e1900 */
[----:B-1----:R-:W3:Y:S02]  /*56e0*/  @!P2 LDC R78, c[0x0][0x8a0] ;  /* 0x00022800ff4eab82 */ /* 0x002ee40000000800 */
.L_x_100:
[----:B--2--5:R-:W-:Y:S01]  /*56f0*/  @P0 ISETP.NE.AND P4, PT, R80, RZ, PT ;  /* 0x000000ff5000020c */ /* 0x024fe20003f85270 */
[----:B------:R-:W-:Y:S01]  /*5700*/  IMAD.U32 R0, RZ, RZ, UR4 ;  /* 0x00000004ff007e24 */ /* 0x000fe2000f8e00ff */
[----:B------:R-:W-:Y:S01]  /*5710*/  @P0 LOP3.LUT P2, RZ, R167, 0xff, RZ, 0xc0, !PT ;  /* 0x000000ffa7ff0812 */ /* 0x000fe2000784c0ff */
[----:B------:R-:W-:Y:S01]  /*5720*/  BSSY B1, `(.L_x_101) ;  /* 0x000003d000017945 */ /* 0x000fe20003800000 */
[----:B------:R-:W-:Y:S01]  /*5730*/  @P0 SEL R3, RZ, 0xffffffff, P4 ;  /* 0xffffffffff030807 */ /* 0x000fe20002000000 */
[C---:B------:R-:W-:Y:S01]  /*5740*/  IMAD R64, R76.reuse, 0x40, R79 ;  /* 0x000000404c407824 */ /* 0x040fe200078e024f */
[----:B------:R-:W-:Y:S02]  /*5750*/  LEA R187, R76, UR43, 0x3 ;  /* 0x0000002b4cbb7c11 */ /* 0x000fe4000f8e18ff */
[----:B------:R-:W-:Y:S02]  /*5760*/  CS2R R98, SRZ ;  /* 0x0000000000627805 */ /* 0x000fe4000001ff00 */
[----:B------:R-:W-:Y:S02]  /*5770*/  @P1 SEL R3, R0, R3, !P2 ;  /* 0x0000000300031207 */ /* 0x000fe40005000000 */
[----:B------:R-:W-:Y:S02]  /*5780*/  CS2R R96, SRZ ;  /* 0x0000000000607805 */ /* 0x000fe4000001ff00 */
[----:B------:R-:W-:Y:S02]  /*5790*/  SHF.L.U32 R2, R184, 0x1f, RZ ;  /* 0x0000001fb8027819 */ /* 0x000fe400000006ff */
[----:B------:R-:W-:Y:S02]  /*57a0*/  CS2R R94, SRZ ;  /* 0x00000000005e7805 */ /* 0x000fe4000001ff00 */
[----:B------:R-:W-:Y:S02]  /*57b0*/  @P0 LOP3.LUT R3, R3, 0x1, RZ, 0xc0, !PT ;  /* 0x0000000103030812 */ /* 0x000fe400078ec0ff */
[----:B------:R-:W-:Y:S02]  /*57c0*/  CS2R R92, SRZ ;  /* 0x00000000005c7805 */ /* 0x000fe4000001ff00 */
[----:B------:R-:W-:Y:S02]  /*57d0*/  PLOP3.LUT P5, PT, PT, PT, PT, 0x8, 0x80 ;  /* 0x000000000080781c */ /* 0x000fe40003fae170 */
[----:B------:R-:W-:Y:S02]  /*57e0*/  CS2R R90, SRZ ;  /* 0x00000000005a7805 */ /* 0x000fe4000001ff00 */
[----:B------:R-:W-:Y:S02]  /*57f0*/  ISETP.NE.U32.OR P1, PT, R3, 0x1, !P0 ;  /* 0x000000010300780c */ /* 0x000fe40004725470 */
[----:B------:R-:W-:Y:S02]  /*5800*/  CS2R R88, SRZ ;  /* 0x0000000000587805 */ /* 0x000fe4000001ff00 */
[----:B------:R-:W-:Y:S02]  /*5810*/  CS2R R86, SRZ ;  /* 0x0000000000567805 */ /* 0x000fe4000001ff00 */
[----:B------:R-:W-:Y:S07]  /*5820*/  CS2R R84, SRZ ;  /* 0x0000000000547805 */ /* 0x000fee000001ff00 */
[----:B------:R-:W-:Y:S04]  /*5830*/  @P1 SHF.L.U32 R4, R182, 0x1f, RZ ;  /* 0x0000001fb6041819 */ /* 0x000fe800000006ff */
[----:B------:R-:W1:Y:S01]  /*5840*/  @P1 SYNCS.PHASECHK.TRANS64.TRYWAIT P0, [UR43+0x30], R4 ;  /* 0x00003004ff0015a7 */ /* 0x000e62000800112b */
[----:B------:R2:W4:Y:S01]  /*5850*/  SYNCS.PHASECHK.TRANS64.TRYWAIT P4, [R187+URZ+0x70], R2 ;  /* 0x00007002bb0075a7 */ /* 0x00052200080811ff */
[----:B-1----:R-:W-:Y:S01]  /*5860*/  @P1 PLOP3.LUT P5, PT, P0, PT, PT, 0x8, 0x80 ;  /* 0x000000000080181c */ /* 0x002fe200007ae170 */
[----:B------:R-:W-:Y:S01]  /*5870*/  @!UPT UIADD3 URZ, UPT, UPT, URZ, URZ, URZ ;  /* 0x000000fffffff290 */ /* 0x000fe2000fffe0ff */
[----:B--2-4-:R-:W-:Y:S11]  /*5880*/  @!P1 BRA `(.L_x_102) ;  /* 0x0000000000989947 */ /* 0x014ff60003800000 */
[----:B------:R-:W-:Y:S01]  /*5890*/  ISETP.NE.U32.AND P0, PT, RZ, UR38, PT ;  /* 0x00000026ff007c0c */ /* 0x000fe2000bf05070 */
[----:B------:R-:W-:Y:S01]  /*58a0*/  BSSY B0, `(.L_x_103) ;  /* 0x0000016000007945 */ /* 0x000fe20003800000 */
[----:B------:R-:W-:Y:S02]  /*58b0*/  ISETP.NE.AND P2, PT, R80, RZ, PT ;  /* 0x000000ff5000720c */ /* 0x000fe40003f45270 */
[----:B------:R-:W-:Y:S02]  /*58c0*/  CS2R R86, SRZ ;  /* 0x0000000000567805 */ /* 0x000fe4000001ff00 */
[----:B------:R-:W-:Y:S02]  /*58d0*/  ISETP.NE.AND.EX P0, PT, RZ, UR39, PT, P0 ;  /* 0x00000027ff007c0c */ /* 0x000fe4000bf05300 */
[----:B------:R-:W-:Y:S02]  /*58e0*/  CS2R R84, SRZ ;  /* 0x0000000000547805 */ /* 0x000fe4000001ff00 */
[----:B------:R-:W-:Y:S02]  /*58f0*/  LOP3.LUT P1, RZ, R167, 0xff, RZ, 0xc0, !PT ;  /* 0x000000ffa7ff7812 */ /* 0x000fe4000782c0ff */
[----:B------:R-:W-:Y:S02]  /*5900*/  CS2R R90, SRZ ;  /* 0x00000000005a7805 */ /* 0x000fe4000001ff00 */
[----:B------:R-:W-:Y:S02]  /*5910*/  SEL R0, RZ, 0xffffffff, P2 ;  /* 0xffffffffff007807 */ /* 0x000fe40001000000 */
[----:B------:R-:W-:Y:S02]  /*5920*/  CS2R R88, SRZ ;  /* 0x0000000000587805 */ /* 0x000fe4000001ff00 */
[----:B------:R-:W-:Y:S02]  /*5930*/  SEL R3, RZ, 0xffffffff, P0 ;  /* 0xffffffffff037807 */ /* 0x000fe40000000000 */
[----:B------:R-:W-:Y:S02]  /*5940*/  CS2R R94, SRZ ;  /* 0x00000000005e7805 */ /* 0x000fe4000001ff00 */
[----:B------:R-:W-:Y:S02]  /*5950*/  CS2R R92, SRZ ;  /* 0x00000000005c7805 */ /* 0x000fe4000001ff00 */
[----:B------:R-:W-:Y:S02]  /*5960*/  CS2R R98, SRZ ;  /* 0x0000000000627805 */ /* 0x000fe4000001ff00 */
[----:B------:R-:W-:Y:S02]  /*5970*/  @P3 SEL R0, R3, R0, !P1 ;  /* 0x0000000003003207 */ /* 0x000fe40004800000 */
[----:B------:R-:W-:Y:S02]  /*5980*/  CS2R R96, SRZ ;  /* 0x0000000000607805 */ /* 0x000fe4000001ff00 */
[----:B------:R-:W-:Y:S04]  /*5990*/  LOP3.LUT R0, R0, 0x1, RZ, 0xc0, !PT ;  /* 0x0000000100007812 */ /* 0x000fe800078ec0ff */
[----:B------:R-:W-:Y:S01]  /*59a0*/  ISETP.NE.U32.AND P0, PT, R0, 0x1, PT ;  /* 0x000000010000780c */ /* 0x000fe20003f05070 */
[----:B------:R-:W-:Y:S01]  /*59b0*/  @!UPT UIADD3 URZ, UPT, UPT, URZ, URZ, URZ ;  /* 0x000000fffffff290 */ /* 0x000fe2000fffe0ff */
[----:B------:R-:W-:Y:S11]  /*59c0*/  @!P5 BRA `(.L_x_104) ;  /* 0x00000000000cd947 */ /* 0x000ff60003800000 */
[----:B------:R-:W-:Y:S04]  /*59d0*/  SHF.L.U32 R3, R182, 0x1f, RZ ;  /* 0x0000001fb6037819 */ /* 0x000fe800000006ff */
[----:B------:R-:W1:Y:S02]  /*59e0*/  SYNCS.PHASECHK.TRANS64.TRYWAIT P1, [UR43+0x30], R3 ;  /* 0x00003003ff0075a7 */ /* 0x000e64000802112b */
[----:B-1----:R-:W-:Y:S05]  /*59f0*/  @!P1 BRA `(.L_x_105) ;  /* 0x0000001c00d09947 */ /* 0x002fea0003800000 */
.L_x_104:
[----:B------:R-:W-:Y:S05]  /*5a00*/  BSYNC B0 ;  /* 0x0000000000007941 */ /* 0x000fea0003800000 */
.L_x_103:
[----:B------:R2:W4:Y:S01]  /*5a10*/  @P0 LDS.128 R84, [R179+UR43+0x200] ;  /* 0x0002002bb3540984 */ /* 0x0005220008000c00 */
[----:B------:R-:W-:Y:S01]  /*5a20*/  UIADD3 UR4, UPT, UPT, UR43, 0x38, URZ ;  /* 0x000000382b047890 */ /* 0x000fe2000fffe0ff */
[----:B------:R-:W-:Y:S02]  /*5a30*/  LOP3.LUT R182, R182, 0x1, RZ, 0x3c, !PT ;  /* 0x00000001b6b67812 */ /* 0x000fe400078e3cff */
[----:B------:R2:W1:Y:S01]  /*5a40*/  @P0 LDS.128 R88, [R178+0x200] ;  /* 0x00020000b2580984 */ /* 0x0004620000000c00 */
[----:B------:R-:W-:Y:S03]  /*5a50*/  UPRMT UR4, UR37, 0x654, UR4 ;  /* 0x0000065425047896 */ /* 0x000fe60008000004 */
[----:B------:R2:W1:Y:S04]  /*5a60*/  @P0 LDS.128 R92, [R177+0x200] ;  /* 0x00020000b15c0984 */ /* 0x0004680000000c00 */
[----:B------:R2:W1:Y:S01]  /*5a70*/  @P0 LDS.128 R96, [R176+0x200] ;  /* 0x00020000b0600984 */ /* 0x0004620000000c00 */
[----:B------:R-:W-:Y:S01]  /*5a80*/  @!PT LDS RZ, [RZ] ;  /* 0x00000000fffff984 */ /* 0x000fe20000000800 */
[----:B------:R-:W-:Y:S01]  /*5a90*/  @!PT LDS RZ, [RZ] ;  /* 0x00000000fffff984 */ /* 0x000fe20000000800 */
[----:B------:R-:W-:Y:S01]  /*5aa0*/  @!PT LDS RZ, [RZ] ;  /* 0x00000000fffff984 */ /* 0x000fe20000000800 */
[----:B------:R-:W-:Y:S01]  /*5ab0*/  @!PT LDS RZ, [RZ] ;  /* 0x00000000fffff984 */ /* 0x000fe20000000800 */
[----:B------:R5:W-:Y:S06]  /*5ac0*/  MEMBAR.ALL.CTA ;  /* 0x0000000000007992 */ /* 0x000bec0000008000 */
[----:B-----5:R-:W5:Y:S02]  /*5ad0*/  FENCE.VIEW.ASYNC.S ;  /* 0x00000000000073c6 */ /* 0x020f640000000000 */
[----:B-----5:R-:W-:Y:S01]  /*5ae0*/  SYNCS.ARRIVE.TRANS64.RED.A1T0 RZ, [UR4], RZ ;  /* 0x000000ffffff79a7 */ /* 0x020fe20008100404 */
.L_x_102:
[----:B------:R-:W-:Y:S05]  /*5af0*/  BSYNC B1 ;  /* 0x0000000000017941 */ /* 0x000fea0003800000 */
.L_x_101:
[----:B-1----:R-:W-:Y:S04]  /*5b00*/  SHF.R.U32.HI R3, RZ, 0x15, R64 ;  /* 0x00000015ff037819 */ /* 0x002fe80000011640 */
[----:B------:R-:W-:Y:S01]  /*5b10*/  LOP3.LUT P0, RZ, R3, 0x3, R180, 0x48, !PT ;  /* 0x0000000303ff7812 */ /* 0x000fe200078048b4 */
[----:B------:R-:W-:Y:S01]  /*5b20*/  @!UPT UIADD3 URZ, UPT, UPT, URZ, URZ, URZ ;  /* 0x000000fffffff290 */ /* 0x000fe2000fffe0ff */
[----:B------:R-:W-:Y:S11]  /*5b30*/  @P4 BRA `(.L_x_106) ;  /* 0x0000000000084947 */ /* 0x000ff60003800000 */
[----:B------:R-:W1:Y:S02]  /*5b40*/  SYNCS.PHASECHK.TRANS64.TRYWAIT P1, [R187+URZ+0x70], R2 ;  /* 0x00007002bb0075a7 */ /* 0x000e6400080211ff */
[----:B-1----:R-:W-:Y:S05]  /*5b50*/  @!P1 BRA `(.L_x_107) ;  /* 0x0000001c00909947 */ /* 0x002fea0003800000 */
.L_x_106:
[----:B------:R-:W-:Y:S05]  /*5b60*/  @!P0 BRA `(.L_x_108) ;  /* 0x0000000000408947 */ /* 0x000fea0003800000 */
[----:B------:R-:W1:Y:S01]  /*5b70*/  LDCU.64 UR8, c[0x4][0x70] ;  /* 0x01000e00ff0877ac */ /* 0x000e620008000a00 */
[----:B------:R-:W-:Y:S01]  /*5b80*/  MOV R3, 0x0 ;  /* 0x0000000000037802 */ /* 0x000fe20000000f00 */
[----:B------:R-:W-:Y:S02]  /*5b90*/  HFMA2 R12, -RZ, RZ, 0, 5.9604644775390625e-08 ;  /* 0x00000001ff0c7431 */ /* 0x000fe400000001ff */
[----:B------:R-:W-:Y:S02]  /*5ba0*/  IMAD.MOV.U32 R8, RZ, RZ, 0x192 ;  /* 0x00000192ff087424 */ /* 0x000fe400078e00ff */
[----:B------:R-:W-:Y:S01]  /*5bb0*/  IMAD.MOV.U32 R13, RZ, RZ, RZ ;  /* 0x000000ffff0d7224 */ /* 0x000fe200078e00ff */
[----:B------:R-:W5:Y:S01]  /*5bc0*/  LDCU.64 UR6, c[0x4][0x78] ;  /* 0x01000f00ff0677ac */ /* 0x000f620008000a00 */
[----:B------:R-:W2:Y:S01]  /*5bd0*/  LDC.64 R2, c[0x4][R3] ;  /* 0x0100000003027b82 */ /* 0x000ea20000000a00 */
[----:B------:R-:W3:Y:S01]  /*5be0*/  LDCU.64 UR4, c[0x4][0x10] ;  /* 0x01000200ff0477ac */ /* 0x000ee20008000a00 */
[----:B-1----:R-:W-:Y:S01]  /*5bf0*/  MOV R5, UR9 ;  /* 0x0000000900057c02 */ /* 0x002fe20008000f00 */
[----:B------:R-:W-:Y:S01]  /*5c00*/  IMAD.U32 R4, RZ, RZ, UR8 ;  /* 0x00000008ff047e24 */ /* 0x000fe2000f8e00ff */
[----:B-----5:R-:W-:Y:S01]  /*5c10*/  MOV R7, UR7 ;  /* 0x0000000700077c02 */ /* 0x020fe20008000f00 */
[----:B------:R-:W-:Y:S01]  /*5c20*/  IMAD.U32 R6, RZ, RZ, UR6 ;  /* 0x00000006ff067e24 */ /* 0x000fe2000f8e00ff */
[----:B---3--:R-:W-:Y:S01]  /*5c30*/  MOV R11, UR5 ;  /* 0x00000005000b7c02 */ /* 0x008fe20008000f00 */
[----:B------:R-:W-:Y:S02]  /*5c40*/  IMAD.U32 R10, RZ, RZ, UR4 ;  /* 0x00000004ff0a7e24 */ /* 0x000fe4000f8e00ff */
[----:B------:R-:W-:Y:S07]  /*5c50*/  LEPC R20, `(.L_x_108) ;  /* 0x000000001014794e */ /* 0x000fee0000000000 */
[----:B--2-4-:R-:W-:Y:S05]  /*5c60*/  CALL.ABS.NOINC R2 ;  /* 0x0000000002007343 */ /* 0x014fea0003c00000 */
.L_x_108:
[----:B------:R-:W-:Y:S01]  /*5c70*/  LOP3.LUT P0, RZ, R175, 0x60, RZ, 0xc0, !PT ;  /* 0x00000060afff7812 */ /* 0x000fe2000780c0ff */
[----:B------:R-:W-:Y:S05]  /*5c80*/  WARPSYNC.ALL ;  /* 0x0000000000007948 */ /* 0x000fea0003800000 */
[----:B------:R-:W-:Y:S01]  /*5c90*/  R2UR UR4, R64 ;  /* 0x00000000400472ca */ /* 0x000fe200000e0000 */
[----:B----4-:R-:W-:Y:S01]  /*5ca0*/  IMAD.U32 R140, R86, 0x10000, RZ ;  /* 0x00010000568c7824 */ /* 0x010fe200078e00ff */
[C---:B------:R-:W-:Y:S01]  /*5cb0*/  SHF.L.U32 R83, R84.reuse, 0x10, RZ ;  /* 0x0000001054537819 */ /* 0x040fe200000006ff */
[----:B------:R-:W-:Y:S01]  /*5cc0*/  IMAD.U32 R125, R91, 0x10000, RZ ;  /* 0x000100005b7d7824 */ /* 0x000fe200078e00ff */
[----:B------:R-:W-:Y:S01]  /*5cd0*/  PRMT R81, R84, 0x8880, RZ ;  /* 0x0000888054517816 */ /* 0x000fe200000000ff */
[----:B------:R-:W-:Y:S01]  /*5ce0*/  IMAD.U32 R114, R96, 0x10000, RZ ;  /* 0x0001000060727824 */ /* 0x000fe200078e00ff */
[----:B------:R-:W-:Y:S01]  /*5cf0*/  SHF.L.U32 R82, R84, 0x8, RZ ;  /* 0x0000000854527819 */ /* 0x000fe200000006ff */
[----:B------:R-:W-:Y:S01]  /*5d00*/  IMAD.SHL.U32 R133, R88, 0x100, RZ ;  /* 0x0000010058857824 */ /* 0x000fe200078e00ff */
[----:B------:R-:W-:Y:S01]  /*5d10*/  SHF.R.S32.HI R83, RZ, 0x18, R83 ;  /* 0x00000018ff537819 */ /* 0x000fe20000011453 */
[----:B------:R-:W-:Y:S01]  /*5d20*/  IMAD.SHL.U32 R118, R93, 0x100, RZ ;  /* 0x000001005d767824 */ /* 0x000fe200078e00ff */
[----:B------:R-:W-:Y:S01]  /*5d30*/  PRMT R144, R85, 0x8880, RZ ;  /* 0x0000888055907816 */ /* 0x000fe200000000ff */
[----:B------:R-:W-:Y:S01]  /*5d40*/  IMAD.SHL.U32 R103, R98, 0x100, RZ ;  /* 0x0000010062677824 */ /* 0x000fe200078e00ff */
[----:B------:R-:W-:Y:S01]  /*5d50*/  SHF.R.S32.HI R82, RZ, 0x18, R82 ;  /* 0x00000018ff527819 */ /* 0x000fe20000011452 */
[----:B------:R-:W1:Y:S01]  /*5d60*/  LDTM.x64 R4, tmem[UR4] ;  /* 0x00000004000479ee */ /* 0x000e620008340000 */
[----:B------:R-:W-:Y:S01]  /*5d70*/  SHF.R.S32.HI R84, RZ, 0x18, R84 ;  /* 0x00000018ff547819 */ /* 0x000fe20000011454 */
[----:B------:R-:W-:Y:S01]  /*5d80*/  NOP ;  /* 0x0000000000007918 */ /* 0x000fe20000000000 */
[----:B------:R-:W-:Y:S01]  /*5d90*/  IADD3 R187, PT, PT, R187, 0x90, RZ ;  /* 0x00000090bbbb7810 */ /* 0x000fe20007ffe0ff */
[----:B------:R-:W-:Y:S01]  /*5da0*/  BSSY.RECONVERGENT B0, `(.L_x_109) ;  /* 0x000011f000007945 */ /* 0x000fe20003800200 */
[----:B------:R-:W-:Y:S02]  /*5db0*/  SHF.L.U32 R143, R85, 0x10, RZ ;  /* 0x00000010558f7819 */ /* 0x000fe400000006ff */
[----:B------:R-:W-:Y:S02]  /*5dc0*/  LOP3.LUT R187, R187, 0xfefffff8, RZ, 0xc0, !PT ;  /* 0xfefffff8bbbb7812 */ /* 0x000fe400078ec0ff */
[----:B------:R-:W-:Y:S02]  /*5dd0*/  PRMT R141, R86, 0x8880, RZ ;  /* 0x00008880568d7816 */ /* 0x000fe400000000ff */
[----:B-1----:R1:W-:Y:S01]  /*5de0*/  SYNCS.ARRIVE.TRANS64.RED.A1T0 RZ, [R187+URZ], RZ ;  /* 0x000000ffbbff79a7 */ /* 0x0023e200081004ff */
[C---:B------:R-:W-:Y:S02]  /*5df0*/  PRMT R138, R87.reuse, 0x8880, RZ ;  /* 0x00008880578a7816 */ /* 0x040fe400000000ff */
[----:B------:R-:W-:Y:S02]  /*5e00*/  SHF.L.U32 R137, R87, 0x10, RZ ;  /* 0x0000001057897819 */ /* 0x000fe400000006ff */
[C---:B------:R-:W-:Y:S02]  /*5e10*/  PRMT R135, R88.reuse, 0x8880, RZ ;  /* 0x0000888058877816 */ /* 0x040fe400000000ff */
[----:B------:R-:W-:Y:S02]  /*5e20*/  SHF.L.U32 R134, R88, 0x10, RZ ;  /* 0x0000001058867819 */ /* 0x000fe400000006ff */
[C---:B------:R-:W-:Y:S02]  /*5e30*/  PRMT R132, R89.reuse, 0x8880, RZ ;  /* 0x0000888059847816 */ /* 0x040fe400000000ff */
[----:B------:R-:W-:Y:S01]  /*5e40*/  SHF.R.S32.HI R88, RZ, 0x18, R88 ;  /* 0x00000018ff587819 */ /* 0x000fe20000011458 */
[C---:B---3--:R-:W-:Y:S01]  /*5e50*/  IMAD R0, R78.reuse, R4, RZ ;  /* 0x000000044e007224 */ /* 0x048fe200078e02ff */
[----:B------:R-:W-:Y:S01]  /*5e60*/  SHF.L.U32 R131, R89, 0x10, RZ ;  /* 0x0000001059837819 */ /* 0x000fe200000006ff */
[----:B------:R-:W-:Y:S01]  /*5e70*/  IMAD R2, R78, R5, RZ ;  /* 0x000000054e027224 */ /* 0x000fe200078e02ff */
[----:B------:R-:W-:Y:S01]  /*5e80*/  PRMT R129, R90, 0x8880, RZ ;  /* 0x000088805a817816 */ /* 0x000fe200000000ff */
[----:B------:R-:W-:Y:S01]  /*5e90*/  IMAD R3, R78, R6, RZ ;  /* 0x000000064e037224 */ /* 0x000fe200078e02ff */
[----:B------:R-:W-:Y:S01]  /*5ea0*/  SHF.L.U32 R128, R90, 0x10, RZ ;  /* 0x000000105a807819 */ /* 0x000fe200000006ff */
[----:B------:R-:W-:Y:S01]  /*5eb0*/  IMAD R0, R81, R80, R0 ;  /* 0x0000005051007224 */ /* 0x000fe200078e0200 */
[----:B------:R-:W-:Y:S01]  /*5ec0*/  MOV R81, R144 ;  /* 0x0000009000517202 */ /* 0x000fe20000000f00 */
[----:B------:R-:W-:Y:S01]  /*5ed0*/  IMAD R7, R78, R7, RZ ;  /* 0x000000074e077224 */ /* 0x000fe200078e02ff */
[----:B------:R-:W-:Y:S01]  /*5ee0*/  PRMT R126, R91, 0x8880, RZ ;  /* 0x000088805b7e7816 */ /* 0x000fe200000000ff */
[-C--:B------:R-:W-:Y:S01]  /*5ef0*/  IMAD R2, R83, R80.reuse, R2 ;  /* 0x0000005053027224 */ /* 0x080fe200078e0202 */
[----:B------:R-:W-:Y:S01]  /*5f00*/  PRMT R123, R92, 0x8880, RZ ;  /* 0x000088805c7b7816 */ /* 0x000fe200000000ff */
[----:B------:R-:W-:Y:S01]  /*5f10*/  IMAD R3, R82, R80, R3 ;  /* 0x0000005052037224 */ /* 0x000fe200078e0203 */
[----:B------:R-:W-:Y:S01]  /*5f20*/  SHF.R.S32.HI R82, RZ, 0x18, R143 ;  /* 0x00000018ff527819 */ /* 0x000fe2000001148f */
[----:B------:R-:W-:Y:S01]  /*5f30*/  IMAD R8, R78, R8, RZ ;  /* 0x000000084e087224 */ /* 0x000fe200078e02ff */
[----:B------:R-:W-:Y:S01]  /*5f40*/  SHF.L.U32 R122, R92, 0x10, RZ ;  /* 0x000000105c7a7819 */ /* 0x000fe200000006ff */
[----:B------:R-:W-:Y:S01]  /*5f50*/  IMAD R7, R84, R80, R7 ;  /* 0x0000005054077224 */ /* 0x000fe200078e0207 */
[C---:B------:R-:W-:Y:S01]  /*5f60*/  PRMT R120, R93.reuse, 0x8880, RZ ;  /* 0x000088805d787816 */ /* 0x040fe200000000ff */
[C---:B------:R-:W-:Y:S01]  /*5f70*/  IMAD R9, R78.reuse, R9, RZ ;  /* 0x000000094e097224 */ /* 0x040fe200078e02ff */
[----:B------:R-:W-:Y:S01]  /*5f80*/  SHF.L.U32 R119, R93, 0x10, RZ ;  /* 0x000000105d777819 */ /* 0x000fe200000006ff */
[C---:B------:R-:W-:Y:S01]  /*5f90*/  IMAD R10, R78.reuse, R10, RZ ;  /* 0x0000000a4e0a7224 */ /* 0x040fe200078e02ff */
[----:B------:R-:W-:Y:S01]  /*5fa0*/  I2IP.S8.S32.SAT R149, R7, R3, RZ ;  /* 0x0000000307957239 */ /* 0x000fe200000014ff */
[----:B------:R-:W-:Y:S01]  /*5fb0*/  IMAD R8, R81, R80, R8 ;  /* 0x0000005051087224 */ /* 0x000fe200078e0208 */
[----:B------:R-:W-:Y:S01]  /*5fc0*/  MOV R81, R141 ;  /* 0x0000008d00517202 */ /* 0x000fe20000000f00 */
[----:B------:R-:W-:Y:S01]  /*5fd0*/  IMAD R11, R78, R11, RZ ;  /* 0x0000000b4e0b7224 */ /* 0x000fe200078e02ff */
[----:B------:R-:W-:Y:S01]  /*5fe0*/  I2IP.S8.S32.SAT R148, R2, R0, R149 ;  /* 0x0000000002947239 */ /* 0x000fe20000001495 */
[----:B------:R-:W-:Y:S01]  /*5ff0*/  IMAD R9, R82, R80, R9 ;  /* 0x0000005052097224 */ /* 0x000fe200078e0209 */
[----:B------:R-:W-:Y:S01]  /*6000*/  SHF.R.S32.HI R82, RZ, 0x18, R140 ;  /* 0x00000018ff527819 */ /* 0x000fe2000001148c */
[----:B------:R-:W-:Y:S01]  /*6010*/  IMAD R12, R78, R12, RZ ;  /* 0x0000000c4e0c7224 */ /* 0x000fe200078e02ff */
[----:B------:R-:W-:Y:S01]  /*6020*/  PRMT R117, R94, 0x8880, RZ ;  /* 0x000088805e757816 */ /* 0x000fe200000000ff */
[C---:B------:R-:W-:Y:S01]  /*6030*/  IMAD R13, R78.reuse, R13, RZ ;  /* 0x0000000d4e0d7224 */ /* 0x040fe200078e02ff */
[----:B------:R-:W-:Y:S01]  /*6040*/  SHF.R.S32.HI R93, RZ, 0x18, R93 ;  /* 0x00000018ff5d7819 */ /* 0x000fe2000001145d */
[----:B------:R-:W-:Y:S01]  /*6050*/  IMAD R14, R78, R14, RZ ;  /* 0x0000000e4e0e7224 */ /* 0x000fe200078e02ff */
[----:B------:R-:W-:Y:S01]  /*6060*/  SHF.L.U32 R115, R94, 0x10, RZ ;  /* 0x000000105e737819 */ /* 0x000fe200000006ff */
[C---:B------:R-:W-:Y:S01]  /*6070*/  IMAD R15, R78.reuse, R15, RZ ;  /* 0x0000000f4e0f7224 */ /* 0x040fe200078e02ff */
[C---:B------:R-:W-:Y:S01]  /*6080*/  PRMT R111, R95.reuse, 0x8880, RZ ;  /* 0x000088805f6f7816 */ /* 0x040fe200000000ff */
[C---:B------:R-:W-:Y:S01]  /*6090*/  IMAD R4, R78.reuse, R16, RZ ;  /* 0x000000104e047224 */ /* 0x040fe200078e02ff */
[----:B------:R-:W-:Y:S01]  /*60a0*/  SHF.L.U32 R110, R95, 0x10, RZ ;  /* 0x000000105f6e7819 */ /* 0x000fe200000006ff */
[----:B------:R-:W-:Y:S01]  /*60b0*/  IMAD R5, R78, R17, RZ ;  /* 0x000000114e057224 */ /* 0x000fe200078e02ff */
[----:B------:R-:W-:Y:S01]  /*60c0*/  PRMT R116, R96, 0x8880, RZ ;  /* 0x0000888060747816 */ /* 0x000fe200000000ff */
[C---:B------:R-:W-:Y:S01]  /*60d0*/  IMAD R6, R78.reuse, R18, RZ ;  /* 0x000000124e067224 */ /* 0x040fe200078e02ff */
[C---:B------:R-:W-:Y:S01]  /*60e0*/  PRMT R108, R97.reuse, 0x8880, RZ ;  /* 0x00008880616c7816 */ /* 0x040fe200000000ff */
[C---:B------:R-:W-:Y:S01]  /*60f0*/  IMAD R19, R78.reuse, R19, RZ ;  /* 0x000000134e137224 */ /* 0x040fe200078e02ff */
[----:B------:R-:W-:Y:S01]  /*6100*/  SHF.R.S32.HI R84, RZ, 0x18, R96 ;  /* 0x00000018ff547819 */ /* 0x000fe20000011460 */
[C---:B------:R-:W-:Y:S01]  /*6110*/  IMAD R16, R78.reuse, R20, RZ ;  /* 0x000000144e107224 */ /* 0x040fe200078e02ff */
[----:B------:R-:W-:Y:S01]  /*6120*/  SHF.L.U32 R107, R97, 0x10, RZ ;  /* 0x00000010616b7819 */ /* 0x000fe200000006ff */
[----:B------:R-:W-:Y:S01]  /*6130*/  IMAD R17, R78, R21, RZ ;  /* 0x000000154e117224 */ /* 0x000fe200078e02ff */
[----:B------:R-:W-:Y:S01]  /*6140*/  PRMT R105, R98, 0x8880, RZ ;  /* 0x0000888062697816 */ /* 0x000fe200000000ff */
[----:B------:R-:W-:Y:S01]  /*6150*/  IMAD R18, R78, R22, RZ ;  /* 0x000000164e127224 */ /* 0x000fe200078e02ff */
[----:B------:R-:W-:Y:S01]  /*6160*/  SHF.L.U32 R104, R98, 0x10, RZ ;  /* 0x0000001062687819 */ /* 0x000fe200000006ff */
[C---:B------:R-:W-:Y:S01]  /*6170*/  IMAD R23, R78.reuse, R23, RZ ;  /* 0x000000174e177224 */ /* 0x040fe200078e02ff */
[C---:B------:R-:W-:Y:S01]  /*6180*/  PRMT R102, R99.reuse, 0x8880, RZ ;  /* 0x0000888063667816 */ /* 0x040fe200000000ff */
[C---:B------:R-:W-:Y:S01]  /*6190*/  IMAD R20, R78.reuse, R24, RZ ;  /* 0x000000184e147224 */ /* 0x040fe200078e02ff */
[----:B------:R-:W-:Y:S01]  /*61a0*/  SHF.L.U32 R101, R99, 0x10, RZ ;  /* 0x0000001063657819 */ /* 0x000fe200000006ff */
[C---:B------:R-:W-:Y:S01]  /*61b0*/  IMAD R21, R78.reuse, R25, RZ ;  /* 0x000000194e157224 */ /* 0x040fe200078e02ff */
[----:B------:R-:W-:Y:S01]  /*61c0*/  SHF.L.U32 R142, R85, 0x8, RZ ;  /* 0x00000008558e7819 */ /* 0x000fe200000006ff */
[C---:B------:R-:W-:Y:S01]  /*61d0*/  IMAD R22, R78.reuse, R26, RZ ;  /* 0x0000001a4e167224 */ /* 0x040fe200078e02ff */
[----:B------:R-:W-:Y:S01]  /*61e0*/  SHF.R.S32.HI R85, RZ, 0x18, R85 ;  /* 0x00000018ff557819 */ /* 0x000fe20000011455 */
[C---:B------:R-:W-:Y:S01]  /*61f0*/  IMAD R27, R78.reuse, R27, RZ ;  /* 0x0000001b4e1b7224 */ /* 0x040fe200078e02ff */
[----:B------:R-:W-:Y:S01]  /*6200*/  SHF.R.S32.HI R83, RZ, 0x18, R142 ;  /* 0x00000018ff537819 */ /* 0x000fe2000001148e */
[----:B------:R-:W-:Y:S01]  /*6210*/  IMAD R24, R78, R28, RZ ;  /* 0x0000001c4e187224 */ /* 0x000fe200078e02ff */
[----:B------:R-:W-:Y:S01]  /*6220*/  SHF.L.U32 R139, R86, 0x8, RZ ;  /* 0x00000008568b7819 */ /* 0x000fe200000006ff */
[----:B------:R-:W-:Y:S01]  /*6230*/  IMAD R25, R78, R29, RZ ;  /* 0x0000001d4e197224 */ /* 0x000fe200078e02ff */
[----:B------:R-:W-:Y:S01]  /*6240*/  SHF.R.S32.HI R86, RZ, 0x18, R86 ;  /* 0x00000018ff567819 */ /* 0x000fe20000011456 */
[-C--:B------:R-:W-:Y:S01]  /*6250*/  IMAD R10, R83, R80.reuse, R10 ;  /* 0x00000050530a7224 */ /* 0x080fe200078e020a */
[----:B------:R-:W-:Y:S01]  /*6260*/  SHF.R.S32.HI R83, RZ, 0x18, R139 ;  /* 0x00000018ff537819 */ /* 0x000fe2000001148b */
[-C--:B------:R-:W-:Y:S01]  /*6270*/  IMAD R11, R85, R80.reuse, R11 ;  /* 0x00000050550b7224 */ /* 0x080fe200078e020b */
[----:B------:R-:W-:Y:S01]  /*6280*/  SHF.R.S32.HI R85, RZ, 0x18, R133 ;  /* 0x00000018ff557819 */ /* 0x000fe20000011485 */
[-C--:B------:R-:W-:Y:S01]  /*6290*/  IMAD R12, R81, R80.reuse, R12 ;  /* 0x00000050510c7224 */ /* 0x080fe200078e020c */
[----:B------:R-:W-:Y:S01]  /*62a0*/  SHF.L.U32 R136, R87, 0x8, RZ ;  /* 0x0000000857887819 */ /* 0x000fe200000006ff */
[----:B------:R-:W-:Y:S01]  /*62b0*/  IMAD R13, R82, R80, R13 ;  /* 0x00000050520d7224 */ /* 0x000fe200078e020d */
[----:B------:R-:W-:Y:S01]  /*62c0*/  I2IP.S8.S32.SAT R150, R11, R10, RZ ;  /* 0x0000000a0b967239 */ /* 0x000fe200000014ff */
[----:B------:R-:W-:Y:S01]  /*62d0*/  IMAD R14, R83, R80, R14 ;  /* 0x00000050530e7224 */ /* 0x000fe200078e020e */
[----:B------:R-:W-:Y:S01]  /*62e0*/  SHF.R.S32.HI R82, RZ, 0x18, R137 ;  /* 0x00000018ff527819 */ /* 0x000fe20000011489 */
[----:B------:R-:W-:Y:S01]  /*62f0*/  IMAD.MOV.U32 R81, RZ, RZ, R138 ;  /* 0x000000ffff517224 */ /* 0x000fe200078e008a */
[----:B------:R-:W-:Y:S01]  /*6300*/  I2IP.S8.S32.SAT R149, R9, R8, R150 ;  /* 0x0000000809957239 */ /* 0x000fe20000001496 */
[-C--:B------:R-:W-:Y:S01]  /*6310*/  IMAD R15, R86, R80.reuse, R15 ;  /* 0x00000050560f7224 */ /* 0x080fe200078e020f */
[----:B------:R-:W-:Y:S01]  /*6320*/  MOV R83, R135 ;  /* 0x0000008700537202 */ /* 0x000fe20000000f00 */
[-C--:B------:R-:W-:Y:S01]  /*6330*/  IMAD R4, R81, R80.reuse, R4 ;  /* 0x0000005051047224 */ /* 0x080fe200078e0204 */
[----:B------:R-:W-:Y:S01]  /*6340*/  SHF.R.S32.HI R81, RZ, 0x18, R136 ;  /* 0x00000018ff517819 */ /* 0x000fe20000011488 */
[----:B------:R-:W-:Y:S01]  /*6350*/  IMAD R5, R82, R80, R5 ;  /* 0x0000005052057224 */ /* 0x000fe200078e0205 */
[----:B------:R-:W-:Y:S01]  /*6360*/  I2IP.S8.S32.SAT R151, R15, R14, RZ ;  /* 0x0000000e0f977239 */ /* 0x000fe200000014ff */
[C---:B------:R-:W-:Y:S01]  /*6370*/  IMAD R26, R78.reuse, R30, RZ ;  /* 0x0000001e4e1a7224 */ /* 0x040fe200078e02ff */
[----:B------:R-:W-:Y:S01]  /*6380*/  SHF.R.S32.HI R87, RZ, 0x18, R87 ;  /* 0x00000018ff577819 */ /* 0x000fe20000011457 */
[----:B------:R-:W-:Y:S01]  /*6390*/  IMAD R6, R81, R80, R6 ;  /* 0x0000005051067224 */ /* 0x000fe200078e0206 */
[----:B------:R-:W-:Y:S01]  /*63a0*/  I2IP.S8.S32.SAT R150, R13, R12, R151 ;  /* 0x0000000c0d967239 */ /* 0x000fe20000001497 */
[----:B------:R-:W-:Y:S01]  /*63b0*/  IMAD R31, R78, R31, RZ ;  /* 0x0000001f4e1f7224 */ /* 0x000fe200078e02ff */
[----:B------:R-:W-:Y:S01]  /*63c0*/  SHF.R.S32.HI R82, RZ, 0x18, R134 ;  /* 0x00000018ff527819 */ /* 0x000fe20000011486 */
[----:B------:R-:W-:Y:S01]  /*63d0*/  IMAD R19, R87, R80, R19 ;  /* 0x0000005057137224 */ /* 0x000fe200078e0213 */
[----:B------:R-:W-:Y:S01]  /*63e0*/  MOV R81, R132 ;  /* 0x0000008400517202 */ /* 0x000fe20000000f00 */
[-C--:B------:R-:W-:Y:S01]  /*63f0*/  IMAD R16, R83, R80.reuse, R16 ;  /* 0x0000005053107224 */ /* 0x080fe200078e0210 */
[----:B------:R-:W-:Y:S01]  /*6400*/  SHF.L.U32 R130, R89, 0x8, RZ ;  /* 0x0000000859827819 */ /* 0x000fe200000006ff */
[----:B------:R-:W-:Y:S01]  /*6410*/  IMAD R17, R82, R80, R17 ;  /* 0x0000005052117224 */ /* 0x000fe200078e0211 */
[----:B------:R-:W-:Y:S01]  /*6420*/  I2IP.S8.S32.SAT R151, R19, R6, RZ ;  /* 0x0000000613977239 */ /* 0x000fe200000014ff */
[-C--:B------:R-:W-:Y:S01]  /*6430*/  IMAD R18, R85, R80.reuse, R18 ;  /* 0x0000005055127224 */ /* 0x080fe200078e0212 */
[----:B------:R-:W-:Y:S01]  /*6440*/  SHF.R.S32.HI R82, RZ, 0x18, R131 ;  /* 0x00000018ff527819 */ /* 0x000fe20000011483 */
[-C--:B------:R-:W-:Y:S01]  /*6450*/  IMAD R23, R88, R80.reuse, R23 ;  /* 0x0000005058177224 */ /* 0x080fe200078e0217 */
[----:B------:R-:W-:Y:S01]  /*6460*/  SHF.R.S32.HI R83, RZ, 0x18, R130 ;  /* 0x00000018ff537819 */ /* 0x000fe20000011482 */
[-C--:B------:R-:W-:Y:S01]  /*6470*/  IMAD R20, R81, R80.reuse, R20 ;  /* 0x0000005051147224 */ /* 0x080fe200078e0214 */
[----:B------:R-:W-:Y:S01]  /*6480*/  SHF.R.S32.HI R89, RZ, 0x18, R89 ;  /* 0x00000018ff597819 */ /* 0x000fe20000011459 */
[-C--:B------:R-:W-:Y:S01]  /*6490*/  IMAD R21, R82, R80.reuse, R21 ;  /* 0x0000005052157224 */ /* 0x080fe200078e0215 */
[----:B------:R-:W-:Y:S01]  /*64a0*/  MOV R81, R129 ;  /* 0x0000008100517202 */ /* 0x000fe20000000f00 */
[-C--:B------:R-:W-:Y:S01]  /*64b0*/  IMAD R22, R83, R80.reuse, R22 ;  /* 0x0000005053167224 */ /* 0x080fe200078e0216 */
[----:B------:R-:W-:Y:S01]  /*64c0*/  SHF.L.U32 R127, R90, 0x8, RZ ;  /* 0x000000085a7f7819 */ /* 0x000fe200000006ff */
[-C--:B------:R-:W-:Y:S01]  /*64d0*/  IMAD R27, R89, R80.reuse, R27 ;  /* 0x00000050591b7224 */ /* 0x080fe200078e021b */
[----:B------:R-:W-:Y:S01]  /*64e0*/  SHF.R.S32.HI R82, RZ, 0x18, R128 ;  /* 0x00000018ff527819 */ /* 0x000fe20000011480 */
[----:B------:R-:W-:Y:S01]  /*64f0*/  IMAD R24, R81, R80, R24 ;  /* 0x0000005051187224 */ /* 0x000fe200078e0218 */
[----:B------:R-:W-:Y:S01]  /*6500*/  SHF.R.S32.HI R81, RZ, 0x18, R127 ;  /* 0x00000018ff517819 */ /* 0x000fe2000001147f */
[----:B------:R-:W-:Y:S01]  /*6510*/  IMAD R28, R78, R32, RZ ;  /* 0x000000204e1c7224 */ /* 0x000fe200078e02ff */
[----:B------:R-:W-:Y:S01]  /*6520*/  SHF.R.S32.HI R90, RZ, 0x18, R90 ;  /* 0x00000018ff5a7819 */ /* 0x000fe2000001145a */
[----:B------:R-:W-:Y:S01]  /*6530*/  IMAD R25, R82, R80, R25 ;  /* 0x0000005052197224 */ /* 0x000fe200078e0219 */
[----:B------:R-:W-:Y:S01]  /*6540*/  MOV R83, R126 ;  /* 0x0000007e00537202 */ /* 0x000fe20000000f00 */
[-C--:B------:R-:W-:Y:S01]  /*6550*/  IMAD R26, R81, R80.reuse, R26 ;  /* 0x00000050511a7224 */ /* 0x080fe200078e021a */
[----:B------:R-:W-:Y:S01]  /*6560*/  SHF.L.U32 R124, R91, 0x8, RZ ;  /* 0x000000085b7c7819 */ /* 0x000fe200000006ff */
[----:B------:R-:W-:Y:S01]  /*6570*/  IMAD R29, R78, R33, RZ ;  /* 0x000000214e1d7224 */ /* 0x000fe200078e02ff */
[----:B------:R-:W-:Y:S01]  /*6580*/  SHF.R.S32.HI R82, RZ, 0x18, R125 ;  /* 0x00000018ff527819 */ /* 0x000fe2000001147d */
[----:B------:R-:W-:Y:S01]  /*6590*/  IMAD R31, R90, R80, R31 ;  /* 0x000000505a1f7224 */ /* 0x000fe200078e021f */
[----:B------:R-:W-:Y:S01]  /*65a0*/  SHF.R.S32.HI R85, RZ, 0x18, R124 ;  /* 0x00000018ff557819 */ /* 0x000fe2000001147c */
[C---:B------:R-:W-:Y:S01]  /*65b0*/  IMAD R30, R78.reuse, R34, RZ ;  /* 0x000000224e1e7224 */ /* 0x040fe200078e02ff */
[----:B------:R-:W-:Y:S01]  /*65c0*/  I2IP.S8.S32.SAT R151, R5, R4, R151 ;  /* 0x0000000405977239 */ /* 0x000fe20000001497 */
[----:B------:R-:W-:Y:S01]  /*65d0*/  IMAD R28, R83, R80, R28 ;  /* 0x00000050531c7224 */ /* 0x000fe200078e021c */
[----:B------:R-:W-:Y:S01]  /*65e0*/  SHF.R.S32.HI R91, RZ, 0x18, R91 ;  /* 0x00000018ff5b7819 */ /* 0x000fe2000001145b */
[----:B------:R-:W-:Y:S01]  /*65f0*/  IMAD R35, R78, R35, RZ ;  /* 0x000000234e237224 */ /* 0x000fe200078e02ff */
[----:B------:R-:W-:Y:S01]  /*6600*/  I2IP.S8.S32.SAT R160, R23, R18, RZ ;  /* 0x0000001217a07239 */ /* 0x000fe200000014ff */
[----:B------:R-:W-:Y:S01]  /*6610*/  IMAD R29, R82, R80, R29 ;  /* 0x00000050521d7224 */ /* 0x000fe200078e021d */
[----:B------:R3:W-:Y:S01]  /*6620*/  STS.128 [R179+UR43+0x2200], R148 ;  /* 0x00220094b3007988 */ /* 0x0007e20008000c2b */
[----:B------:R-:W-:Y:S01]  /*6630*/  IMAD R32, R78, R36, RZ ;  /* 0x000000244e207224 */ /* 0x000fe200078e02ff */
[----:B------:R-:W-:Y:S01]  /*6640*/  I2IP.S8.S32.SAT R160, R17, R16, R160 ;  /* 0x0000001011a07239 */ /* 0x000fe200000014a0 */
[----:B------:R-:W-:Y:S01]  /*6650*/  IMAD R30, R85, R80, R30 ;  /* 0x00000050551e7224 */ /* 0x000fe200078e021e */
[----:B------:R-:W-:Y:S01]  /*6660*/  I2IP.S8.S32.SAT R161, R27, R22, RZ ;  /* 0x000000161ba17239 */ /* 0x000fe200000014ff */
[----:B------:R-:W-:Y:S01]  /*6670*/  IMAD.MOV.U32 R81, RZ, RZ, R123 ;  /* 0x000000ffff517224 */ /* 0x000fe200078e007b */
[----:B------:R-:W-:Y:S01]  /*6680*/  SHF.L.U32 R121, R92, 0x8, RZ ;  /* 0x000000085c797819 */ /* 0x000fe200000006ff */
[----:B------:R-:W-:Y:S01]  /*6690*/  IMAD R35, R91, R80, R35 ;  /* 0x000000505b237224 */ /* 0x000fe200078e0223 */
[----:B------:R-:W-:Y:S01]  /*66a0*/  SHF.R.S32.HI R82, RZ, 0x18, R122 ;  /* 0x00000018ff527819 */ /* 0x000fe2000001147a */
[C---:B------:R-:W-:Y:S01]  /*66b0*/  IMAD R33, R78.reuse, R37, RZ ;  /* 0x000000254e217224 */ /* 0x040fe200078e02ff */
[----:B------:R-:W-:Y:S01]  /*66c0*/  I2IP.S8.S32.SAT R161, R21, R20, R161 ;  /* 0x0000001415a17239 */ /* 0x000fe200000014a1 */
[----:B------:R-:W-:Y:S01]  /*66d0*/  IMAD R32, R81, R80, R32 ;  /* 0x0000005051207224 */ /* 0x000fe200078e0220 */
[----:B------:R-:W-:Y:S01]  /*66e0*/  SHF.R.S32.HI R81, RZ, 0x18, R121 ;  /* 0x00000018ff517819 */ /* 0x000fe20000011479 */
[C---:B------:R-:W-:Y:S01]  /*66f0*/  IMAD R34, R78.reuse, R38, RZ ;  /* 0x000000264e227224 */ /* 0x040fe200078e02ff */
[----:B------:R-:W-:Y:S01]  /*6700*/  SHF.R.S32.HI R92, RZ, 0x18, R92 ;  /* 0x00000018ff5c7819 */ /* 0x000fe2000001145c */
[----:B------:R-:W-:Y:S01]  /*6710*/  IMAD R39, R78, R39, RZ ;  /* 0x000000274e277224 */ /* 0x000fe200078e02ff */
[----:B------:R-:W-:Y:S01]  /*6720*/  I2IP.S8.S32.SAT R162, R31, R26, RZ ;  /* 0x0000001a1fa27239 */ /* 0x000fe200000014ff */
[----:B------:R-:W-:Y:S01]  /*6730*/  IMAD R33, R82, R80, R33 ;  /* 0x0000005052217224 */ /* 0x000fe200078e0221 */
[----:B------:R-:W-:Y:S01]  /*6740*/  MOV R83, R120 ;  /* 0x0000007800537202 */ /* 0x000fe20000000f00 */
[C---:B------:R-:W-:Y:S01]  /*6750*/  IMAD R36, R78.reuse, R40, RZ ;  /* 0x000000284e247224 */ /* 0x040fe200078e02ff */
[----:B------:R-:W-:Y:S01]  /*6760*/  I2IP.S8.S32.SAT R162, R25, R24, R162 ;  /* 0x0000001819a27239 */ /* 0x000fe200000014a2 */
[----:B------:R-:W-:Y:S01]  /*6770*/  IMAD R34, R81, R80, R34 ;  /* 0x0000005051227224 */ /* 0x000fe200078e0222 */
[----:B------:R-:W-:Y:S01]  /*6780*/  SHF.R.S32.HI R82, RZ, 0x18, R119 ;  /* 0x00000018ff527819 */ /* 0x000fe20000011477 */
[----:B------:R-:W-:Y:S01]  /*6790*/  IMAD R37, R78, R41, RZ ;  /* 0x000000294e257224 */ /* 0x000fe200078e02ff */
[----:B------:R-:W-:Y:S01]  /*67a0*/  I2IP.S8.S32.SAT R163, R35, R30, RZ ;  /* 0x0000001e23a37239 */ /* 0x000fe200000014ff */
[----:B------:R-:W-:Y:S01]  /*67b0*/  IMAD R39, R92, R80, R39 ;  /* 0x000000505c277224 */ /* 0x000fe200078e0227 */
[----:B------:R-:W-:Y:S01]  /*67c0*/  SHF.R.S32.HI R85, RZ, 0x18, R118 ;  /* 0x00000018ff557819 */ /* 0x000fe20000011476 */
[C---:B------:R-:W-:Y:S01]  /*67d0*/  IMAD R38, R78.reuse, R42, RZ ;  /* 0x0000002a4e267224 */ /* 0x040fe200078e02ff */
[----:B------:R-:W-:Y:S01]  /*67e0*/  I2IP.S8.S32.SAT R163, R29, R28, R163 ;  /* 0x0000001c1da37239 */ /* 0x000fe200000014a3 */
[----:B------:R-:W-:Y:S01]  /*67f0*/  IMAD R36, R83, R80, R36 ;  /* 0x0000005053247224 */ /* 0x000fe200078e0224 */
[----:B------:R-:W-:Y:S01]  /*6800*/  I2IP.S8.S32.SAT R168, R39, R34, RZ ;  /* 0x0000002227a87239 */ /* 0x000fe200000014ff */
[----:B------:R-:W-:Y:S01]  /*6810*/  IMAD R43, R78, R43, RZ ;  /* 0x0000002b4e2b7224 */ /* 0x000fe200078e02ff */
[----:B------:R-:W-:Y:S01]  /*6820*/  MOV R81, R117 ;  /* 0x0000007500517202 */ /* 0x000fe20000000f00 */
[----:B------:R-:W-:Y:S01]  /*6830*/  IMAD R37, R82, R80, R37 ;  /* 0x0000005052257224 */ /* 0x000fe200078e0225 */
[----:B------:R3:W-:Y:S01]  /*6840*/  STS.128 [R178+0x2200], R160 ;  /* 0x002200a0b2007388 */ /* 0x0007e20000000c00 */
[----:B------:R-:W-:Y:S01]  /*6850*/  IMAD R40, R78, R44, RZ ;  /* 0x0000002c4e287224 */ /* 0x000fe200078e02ff */
[----:B------:R-:W-:Y:S01]  /*6860*/  I2IP.S8.S32.SAT R168, R33, R32, R168 ;  /* 0x0000002021a87239 */ /* 0x000fe200000014a8 */
[-C--:B------:R-:W-:Y:S01]  /*6870*/  IMAD R38, R85, R80.reuse, R38 ;  /* 0x0000005055267224 */ /* 0x080fe200078e0226 */
[----:B------:R-:W-:Y:S01]  /*6880*/  SHF.L.U32 R112, R94, 0x8, RZ ;  /* 0x000000085e707819 */ /* 0x000fe200000006ff */
[-C--:B------:R-:W-:Y:S01]  /*6890*/  IMAD R43, R93, R80.reuse, R43 ;  /* 0x000000505d2b7224 */ /* 0x080fe200078e022b */
[----:B------:R-:W-:Y:S01]  /*68a0*/  SHF.R.S32.HI R82, RZ, 0x18, R115 ;  /* 0x00000018ff527819 */ /* 0x000fe20000011473 */
[C---:B------:R-:W-:Y:S01]  /*68b0*/  IMAD R41, R78.reuse, R45, RZ ;  /* 0x0000002d4e297224 */ /* 0x040fe200078e02ff */
[----:B------:R-:W-:Y:S01]  /*68c0*/  MOV R83, R111 ;  /* 0x0000006f00537202 */ /* 0x000fe20000000f00 */
[----:B------:R-:W-:Y:S01]  /*68d0*/  IMAD R40, R81, R80, R40 ;  /* 0x0000005051287224 */ /* 0x000fe200078e0228 */
[----:B------:R-:W-:Y:S01]  /*68e0*/  SHF.R.S32.HI R81, RZ, 0x18, R112 ;  /* 0x00000018ff517819 */ /* 0x000fe20000011470 */
[C---:B------:R-:W-:Y:S01]  /*68f0*/  IMAD R42, R78.reuse, R46, RZ ;  /* 0x0000002e4e2a7224 */ /* 0x040fe200078e02ff */
[----:B------:R-:W-:Y:S01]  /*6900*/  SHF.R.S32.HI R94, RZ, 0x18, R94 ;  /* 0x00000018ff5e7819 */ /* 0x000fe2000001145e */
[----:B------:R-:W-:Y:S01]  /*6910*/  IMAD R47, R78, R47, RZ ;  /* 0x0000002f4e2f7224 */ /* 0x000fe200078e02ff */
[----:B------:R-:W-:Y:S01]  /*6920*/  I2IP.S8.S32.SAT R169, R43, R38, RZ ;  /* 0x000000262ba97239 */ /* 0x000fe200000014ff */
[----:B------:R-:W-:Y:S01]  /*6930*/  IMAD R41, R82, R80, R41 ;  /* 0x0000005052297224 */ /* 0x000fe200078e0229 */
[----:B------:R-:W-:Y:S01]  /*6940*/  SHF.L.U32 R109, R95, 0x8, RZ ;  /* 0x000000085f6d7819 */ /* 0x000fe200000006ff */
[C---:B------:R-:W-:Y:S01]  /*6950*/  IMAD R44, R78.reuse, R48, RZ ;  /* 0x000000304e2c7224 */ /* 0x040fe200078e02ff */
[----:B------:R-:W-:Y:S01]  /*6960*/  I2IP.S8.S32.SAT R169, R37, R36, R169 ;  /* 0x0000002425a97239 */ /* 0x000fe200000014a9 */
[----:B------:R-:W-:Y:S01]  /*6970*/  IMAD R42, R81, R80, R42 ;  /* 0x00000050512a7224 */ /* 0x000fe200078e022a */
[----:B------:R-:W-:Y:S01]  /*6980*/  SHF.R.S32.HI R82, RZ, 0x18, R110 ;  /* 0x00000018ff527819 */ /* 0x000fe2000001146e */
[----:B------:R-:W-:Y:S01]  /*6990*/  IMAD R45, R78, R49, RZ ;  /* 0x000000314e2d7224 */ /* 0x000fe200078e02ff */
[----:B------:R-:W-:Y:S01]  /*69a0*/  MOV R81, R116 ;  /* 0x0000007400517202 */ /* 0x000fe20000000f00 */
[----:B------:R-:W-:Y:S01]  /*69b0*/  IMAD R47, R94, R80, R47 ;  /* 0x000000505e2f7224 */ /* 0x000fe200078e022f */
[----:B------:R-:W-:Y:S01]  /*69c0*/  SHF.R.S32.HI R85, RZ, 0x18, R109 ;  /* 0x00000018ff557819 */ /* 0x000fe2000001146d */
[C---:B------:R-:W-:Y:S01]  /*69d0*/  IMAD R46, R78.reuse, R50, RZ ;  /* 0x000000324e2e7224 */ /* 0x040fe200078e02ff */
[----:B------:R-:W-:Y:S01]  /*69e0*/  SHF.R.S32.HI R95, RZ, 0x18, R95 ;  /* 0x00000018ff5f7819 */ /* 0x000fe2000001145f */
[----:B------:R-:W-:Y:S01]  /*69f0*/  IMAD R44, R83, R80, R44 ;  /* 0x00000050532c7224 */ /* 0x000fe200078e022c */
[----:B------:R-:W-:Y:S01]  /*6a00*/  I2IP.S8.S32.SAT R170, R47, R42, RZ ;  /* 0x0000002a2faa7239 */ /* 0x000fe200000014ff */
[----:B------:R-:W-:Y:S01]  /*6a10*/  IMAD R51, R78, R51, RZ ;  /* 0x000000334e337224 */ /* 0x000fe200078e02ff */
[----:B------:R-:W-:Y:S01]  /*6a20*/  SHF.L.U32 R113, R96, 0x8, RZ ;  /* 0x0000000860717819 */ /* 0x000fe200000006ff */
[----:B------:R-:W-:Y:S01]  /*6a30*/  IMAD R45, R82, R80, R45 ;  /* 0x00000050522d7224 */ /* 0x000fe200078e022d */
[----:B------:R-:W-:Y:S01]  /*6a40*/  I2IP.S8.S32.SAT R170, R41, R40, R170 ;  /* 0x0000002829aa7239 */ /* 0x000fe200000014aa */
[C---:B------:R-:W-:Y:S01]  /*6a50*/  IMAD R48, R78.reuse, R52, RZ ;  /* 0x000000344e307224 */ /* 0x040fe200078e02ff */
[----:B------:R-:W-:Y:S01]  /*6a60*/  SHF.R.S32.HI R82, RZ, 0x18, R114 ;  /* 0x00000018ff527819 */ /* 0x000fe20000011472 */
[-C--:B------:R-:W-:Y:S01]  /*6a70*/  IMAD R46, R85, R80.reuse, R46 ;  /* 0x00000050552e7224 */ /* 0x080fe200078e022e */
[----:B------:R-:W-:Y:S01]  /*6a80*/  SHF.R.S32.HI R83, RZ, 0x18, R113 ;  /* 0x00000018ff537819 */ /* 0x000fe20000011471 */
[C---:B------:R-:W-:Y:S01]  /*6a90*/  IMAD R49, R78.reuse, R53, RZ ;  /* 0x000000354e317224 */ /* 0x040fe200078e02ff */
[----:B------:R-:W-:Y:S01]  /*6aa0*/  SHF.R.S32.HI R96, RZ, 0x18, R97 ;  /* 0x00000018ff607819 */ /* 0x000fe20000011461 */
[----:B------:R-:W-:Y:S01]  /*6ab0*/  IMAD R51, R95, R80, R51 ;  /* 0x000000505f337224 */ /* 0x000fe200078e0233 */
[----:B------:R-:W-:Y:S01]  /*6ac0*/  SHF.L.U32 R106, R97, 0x8, RZ ;  /* 0x00000008616a7819 */ /* 0x000fe200000006ff */
[C---:B------:R-:W-:Y:S01]  /*6ad0*/  IMAD R50, R78.reuse, R54, RZ ;  /* 0x000000364e327224 */ /* 0x040fe200078e02ff */
[----:B------:R-:W-:Y:S01]  /*6ae0*/  SHF.R.S32.HI R97, RZ, 0x18, R98 ;  /* 0x00000018ff617819 */ /* 0x000fe20000011462 */
[----:B------:R-:W-:Y:S01]  /*6af0*/  IMAD R48, R81, R80, R48 ;  /* 0x0000005051307224 */ /* 0x000fe200078e0230 */
[----:B------:R-:W-:Y:S01]  /*6b00*/  I2IP.S8.S32.SAT R171, R51, R46, RZ ;  /* 0x0000002e33ab7239 */ /* 0x000fe200000014ff */
[----:B------:R-:W-:Y:S01]  /*6b10*/  IMAD R55, R78, R55, RZ ;  /* 0x000000374e377224 */ /* 0x000fe200078e02ff */
[----:B------:R-:W-:Y:S01]  /*6b20*/  SHF.R.S32.HI R98, RZ, 0x18, R99 ;  /* 0x00000018ff627819 */ /* 0x000fe20000011463 */
[----:B------:R-:W-:Y:S01]  /*6b30*/  IMAD R49, R82, R80, R49 ;  /* 0x0000005052317224 */ /* 0x000fe200078e0231 */
[----:B------:R-:W-:Y:S01]  /*6b40*/  I2IP.S8.S32.SAT R171, R45, R44, R171 ;  /* 0x0000002c2dab7239 */ /* 0x000fe200000014ab */
[C---:B------:R-:W-:Y:S01]  /*6b50*/  IMAD R52, R78.reuse, R56, RZ ;  /* 0x000000384e347224 */ /* 0x040fe200078e02ff */
[----:B------:R-:W-:Y:S01]  /*6b60*/  SHF.R.S32.HI R82, RZ, 0x18, R107 ;  /* 0x00000018ff527819 */ /* 0x000fe2000001146b */
[-C--:B------:R-:W-:Y:S01]  /*6b70*/  IMAD R50, R83, R80.reuse, R50 ;  /* 0x0000005053327224 */ /* 0x080fe200078e0232 */
[----:B------:R-:W-:Y:S01]  /*6b80*/  SHF.R.S32.HI R83, RZ, 0x18, R106 ;  /* 0x00000018ff537819 */ /* 0x000fe2000001146a */
[----:B------:R-:W-:Y:S01]  /*6b90*/  IMAD.MOV.U32 R81, RZ, RZ, R108 ;  /* 0x000000ffff517224 */ /* 0x000fe200078e006c */
[----:B------:R3:W-:Y:S01]  /*6ba0*/  STS.128 [R177+0x2200], R168 ;  /* 0x002200a8b1007388 */ /* 0x0007e20000000c00 */
[----:B------:R-:W-:Y:S01]  /*6bb0*/  IMAD R53, R78, R57, RZ ;  /* 0x000000394e357224 */ /* 0x000fe200078e02ff */
[----:B------:R-:W-:Y:S01]  /*6bc0*/  SHF.L.U32 R100, R99, 0x8, RZ ;  /* 0x0000000863647819 */ /* 0x000fe200000006ff */
[----:B------:R-:W-:Y:S01]  /*6bd0*/  IMAD R55, R84, R80, R55 ;  /* 0x0000005054377224 */ /* 0x000fe200078e0237 */
[----:B-1----:R-:W-:Y:S01]  /*6be0*/  IADD3 R187, PT, PT, R76, 0x1, RZ ;  /* 0x000000014cbb7810 */ /* 0x002fe20007ffe0ff */
[C---:B------:R-:W-:Y:S01]  /*6bf0*/  IMAD R54, R78.reuse, R58, RZ ;  /* 0x0000003a4e367224 */ /* 0x040fe200078e02ff */
[----:B------:R-:W-:Y:S01]  /*6c00*/  SHF.R.S32.HI R85, RZ, 0x18, R100 ;  /* 0x00000018ff557819 */ /* 0x000fe20000011464 */
[----:B------:R-:W-:Y:S01]  /*6c10*/  IMAD R52, R81, R80, R52 ;  /* 0x0000005051347224 */ /* 0x000fe200078e0234 */
[----:B------:R-:W-:Y:S01]  /*6c20*/  I2IP.S8.S32.SAT R192, R55, R50, RZ ;  /* 0x0000003237c07239 */ /* 0x000fe200000014ff */
[----:B------:R-:W-:Y:S01]  /*6c30*/  IMAD R59, R78, R59, RZ ;  /* 0x0000003b4e3b7224 */ /* 0x000fe200078e02ff */
[----:B------:R-:W-:Y:S01]  /*6c40*/  MOV R81, R105 ;  /* 0x0000006900517202 */ /* 0x000fe20000000f00 */
[----:B------:R-:W-:Y:S01]  /*6c50*/  IMAD R53, R82, R80, R53 ;  /* 0x0000005052357224 */ /* 0x000fe200078e0235 */
[----:B------:R-:W-:Y:S01]  /*6c60*/  I2IP.S8.S32.SAT R192, R49, R48, R192 ;  /* 0x0000003031c07239 */ /* 0x000fe200000014c0 */
[----:B------:R-:W-:Y:S01]  /*6c70*/  IMAD R56, R78, R60, RZ ;  /* 0x0000003c4e387224 */ /* 0x000fe200078e02ff */
[----:B------:R-:W-:Y:S01]  /*6c80*/  SHF.R.S32.HI R82, RZ, 0x18, R104 ;  /* 0x00000018ff527819 */ /* 0x000fe20000011468 */
[----:B------:R-:W-:Y:S01]  /*6c90*/  IMAD R54, R83, R80, R54 ;  /* 0x0000005053367224 */ /* 0x000fe200078e0236 */
[----:B------:R-:W-:Y:S01]  /*6ca0*/  MOV R83, R102 ;  /* 0x0000006600537202 */ /* 0x000fe20000000f00 */
[-C--:B------:R-:W-:Y:S02]  /*6cb0*/  IMAD R59, R96, R80.reuse, R59 ;  /* 0x00000050603b7224 */ /* 0x080fe400078e023b */
[C---:B------:R-:W-:Y:S02]  /*6cc0*/  IMAD R57, R78.reuse, R61, RZ ;  /* 0x0000003d4e397224 */ /* 0x040fe400078e02ff */
[----:B------:R-:W-:Y:S01]  /*6cd0*/  IMAD R56, R81, R80, R56 ;  /* 0x0000005051387224 */ /* 0x000fe200078e0238 */
[----:B------:R-:W-:Y:S01]  /*6ce0*/  SHF.R.S32.HI R81, RZ, 0x18, R103 ;  /* 0x00000018ff517819 */ /* 0x000fe20000011467 */
[C---:B------:R-:W-:Y:S01]  /*6cf0*/  IMAD R58, R78.reuse, R62, RZ ;  /* 0x0000003e4e3a7224 */ /* 0x040fe200078e02ff */
[----:B------:R-:W-:Y:S01]  /*6d00*/  I2IP.S8.S32.SAT R193, R59, R54, RZ ;  /* 0x000000363bc17239 */ /* 0x000fe200000014ff */
[----:B------:R-:W-:Y:S02]  /*6d10*/  IMAD R63, R78, R63, RZ ;  /* 0x0000003f4e3f7224 */ /* 0x000fe400078e02ff */
[----:B------:R-:W-:Y:S01]  /*6d20*/  IMAD R57, R82, R80, R57 ;  /* 0x0000005052397224 */ /* 0x000fe200078e0239 */
[----:B------:R-:W-:Y:S01]  /*6d30*/  SHF.R.S32.HI R82, RZ, 0x18, R101 ;  /* 0x00000018ff527819 */ /* 0x000fe20000011465 */
[C---:B------:R-:W-:Y:S01]  /*6d40*/  IMAD R60, R78.reuse, R64, RZ ;  /* 0x000000404e3c7224 */ /* 0x040fe200078e02ff */
[----:B------:R-:W-:Y:S01]  /*6d50*/  I2IP.S8.S32.SAT R193, R53, R52, R193 ;  /* 0x0000003435c17239 */ /* 0x000fe200000014c1 */
[-C--:B------:R-:W-:Y:S02]  /*6d60*/  IMAD R58, R81, R80.reuse, R58 ;  /* 0x00000050513a7224 */ /* 0x080fe400078e023a */
[C---:B------:R-:W-:Y:S02]  /*6d70*/  IMAD R61, R78.reuse, R65, RZ ;  /* 0x000000414e3d7224 */ /* 0x040fe400078e02ff */
[-C--:B------:R-:W-:Y:S02]  /*6d80*/  IMAD R63, R97, R80.reuse, R63 ;  /* 0x00000050613f7224 */ /* 0x080fe400078e023f */
[----:B------:R-:W-:Y:S02]  /*6d90*/  IMAD R60, R83, R80, R60 ;  /* 0x00000050533c7224 */ /* 0x000fe400078e023c */
[----:B------:R-:W-:Y:S01]  /*6da0*/  IMAD R62, R78, R66, RZ ;  /* 0x000000424e3e7224 */ /* 0x000fe200078e02ff */
[----:B------:R-:W-:Y:S01]  /*6db0*/  I2IP.S8.S32.SAT R194, R63, R58, RZ ;  /* 0x0000003a3fc27239 */ /* 0x000fe200000014ff */
[----:B------:R-:W-:Y:S02]  /*6dc0*/  IMAD R61, R82, R80, R61 ;  /* 0x00000050523d7224 */ /* 0x000fe400078e023d */
[----:B------:R-:W-:Y:S01]  /*6dd0*/  IMAD R67, R78, R67, RZ ;  /* 0x000000434e437224 */ /* 0x000fe200078e02ff */
[----:B------:R-:W-:Y:S01]  /*6de0*/  I2IP.S8.S32.SAT R194, R57, R56, R194 ;  /* 0x0000003839c27239 */ /* 0x000fe200000014c2 */
[-C--:B------:R-:W-:Y:S02]  /*6df0*/  IMAD R62, R85, R80.reuse, R62 ;  /* 0x00000050553e7224 */ /* 0x080fe400078e023e */
[----:B------:R-:W-:Y:S05]  /*6e00*/  IMAD R67, R98, R80, R67 ;  /* 0x0000005062437224 */ /* 0x000fea00078e0243 */
[----:B------:R-:W-:Y:S04]  /*6e10*/  I2IP.S8.S32.SAT R189, R67, R62, RZ ;  /* 0x0000003e43bd7239 */ /* 0x000fe800000014ff */
[----:B------:R-:W-:Y:S05]  /*6e20*/  I2IP.S8.S32.SAT R195, R61, R60, R189 ;  /* 0x0000003c3dc37239 */ /* 0x000fea00000014bd */
[----:B------:R3:W-:Y:S01]  /*6e30*/  STS.128 [R176+0x2200], R192 ;  /* 0x002200c0b0007388 */ /* 0x0007e20000000c00 */
[----:B------:R-:W-:Y:S01]  /*6e40*/  @!PT LDS RZ, [RZ] ;  /* 0x00000000fffff984 */ /* 0x000fe20000000800 */
[----:B------:R-:W-:Y:S01]  /*6e50*/  @!PT LDS RZ, [RZ] ;  /* 0x00000000fffff984 */ /* 0x000fe20000000800 */
[----:B------:R-:W-:Y:S01]  /*6e60*/  @!PT LDS RZ, [RZ] ;  /* 0x00000000fffff984 */ /* 0x000fe20000000800 */
[----:B------:R-:W-:Y:S01]  /*6e70*/  @!PT LDS RZ, [RZ] ;  /* 0x00000000fffff984 */ /* 0x000fe20000000800 */
[----:B------:R1:W-:Y:S07]  /*6e80*/  MEMBAR.ALL.CTA ;  /* 0x0000000000007992 */ /* 0x0003ee0000008000 */
[----:B-1----:R-:W1:Y:S02]  /*6e90*/  FENCE.VIEW.ASYNC.S ;  /* 0x00000000000073c6 */ /* 0x002e640000000000 */
[----:B-1----:R-:W-:Y:S06]  /*6ea0*/  BAR.SYNC.DEFER_BLOCKING 0x1, 0x80 ;  /* 0x0042000000007b1d */ /* 0x002fec0000010000 */
[----:B------:R-:W-:Y:S05]  /*6eb0*/  @P0 BRA `(.L_x_110) ;  /* 0x0000000000340947 */ /* 0x000fea0003800000 */
[----:B------:R-:W-:Y:S01]  /*6ec0*/  UIADD3 UR12, UPT, UPT, UR43, 0x2200, URZ ;  /* 0x000022002b0c7890 */ /* 0x000fe2000fffe0ff */
[----:B------:R-:W-:Y:S01]  /*6ed0*/  R2UR UR9, R166 ;  /* 0x00000000a60972ca */ /* 0x000fe200000e0000 */
[----:B------:R-:W-:Y:S01]  /*6ee0*/  UIADD3 UR10, UP0, UPT, UR46, 0x680, URZ ;  /* 0x000006802e0a7890 */ /* 0x000fe2000ff1e0ff */
[----:B------:R-:W-:Y:S01]  /*6ef0*/  R2UR UR8, R165 ;  /* 0x00000000a50872ca */ /* 0x000fe200000e0000 */
[----:B------:R-:W-:Y:S02]  /*6f00*/  UMOV UR7, UR36 ;  /* 0x0000002400077c82 */ /* 0x000fe40008000000 */
[----:B------:R-:W-:Y:S01]  /*6f10*/  IMAD.U32 R185, RZ, RZ, UR12 ;  /* 0x0000000cffb97e24 */ /* 0x000fe2000f8e00ff */
[----:B------:R-:W-:Y:S04]  /*6f20*/  UIADD3.X UR11, UPT, UPT, URZ, UR47, URZ, UP0, !UPT ;  /* 0x0000002fff0b7290 */ /* 0x000fe800087fe4ff */
[----:B------:R-:W-:Y:S03]  /*6f30*/  R2UR UR4, R185 ;  /* 0x00000000b90472ca */ /* 0x000fe600000e0000 */
[----:B------:R-:W-:Y:S02]  /*6f40*/  USHF.L.U32 UR5, UR9, 0x6, URZ ;  /* 0x0000000609057899 */ /* 0x000fe400080006ff */
[----:B------:R-:W-:Y:S09]  /*6f50*/  USHF.L.U32 UR6, UR8, 0x7, URZ ;  /* 0x0000000708067899 */ /* 0x000ff200080006ff */
[----:B------:R1:W-:Y:S01]  /*6f60*/  UTMASTG.3D [UR4], [UR10] ;  /* 0x000000040a0073b5 */ /* 0x0003e20008010000 */
[----:B------:R0:W-:Y:S01]  /*6f70*/  UTMACMDFLUSH ;  /* 0x00000000000079b7 */ /* 0x0001e20000000000 */
[----:B-1----:R-:W-:Y:S04]  /*6f80*/  DEPBAR.LE SB0, 0x0 ;  /* 0x000080000000791a */ /* 0x002fe80000000000 */
.L_x_110:
[----:B------:R-:W-:Y:S05]  /*6f90*/  BSYNC.RECONVERGENT B0 ;  /* 0x0000000000007941 */ /* 0x000fea0003800200 */
.L_x_109:
[----:B------:R-:W-:Y:S01]  /*6fa0*/  BAR.SYNC.DEFER_BLOCKING 0x1, 0x80 ;  /* 0x0042000000007b1d */ /* 0x000fe20000010000 */
[----:B------:R-:W-:Y:S01]  /*6fb0*/  ISETP.NE.AND P2, PT, R186, RZ, PT ;  /* 0x000000ffba00720c */ /* 0x000fe20003f45270 */
[----:B------:R-:W-:Y:S01]  /*6fc0*/  IMAD.IADD R166, R75, 0x1, R145 ;  /* 0x000000014ba67824 */ /* 0x000fe200078e0291 */
[----:B------:R-:W-:Y:S01]  /*6fd0*/  ISETP.NE.AND P0, PT, R188, 0x2, PT ;  /* 0x00000002bc00780c */ /* 0x000fe20003f05270 */
[----:B------:R-:W-:Y:S01]  /*6fe0*/  IMAD.IADD R165, R77, 0x1, R164 ;  /* 0x000000014da57824 */ /* 0x000fe200078e02a4 */
[----:B------:R-:W-:Y:S02]  /*6ff0*/  ISETP.NE.AND P1, PT, R187, 0x4, PT ;  /* 0x00000004bb00780c */ /* 0x000fe40003f25270 */
[----:B------:R-:W-:Y:S02]  /*7000*/  SEL R0, RZ, 0x1, P0 ;  /* 0x00000001ff007807 */ /* 0x000fe40000000000 */
[----:B------:R-:W-:Y:S02]  /*7010*/  SEL R3, RZ, 0x1, P1 ;  /* 0x00000001ff037807 */ /* 0x000fe40000800000 */
[----:B------:R-:W-:Y:S02]  /*7020*/  LOP3.LUT R183, R183, R0, RZ, 0x3c, !PT ;  /* 0x00000000b7b77212 */ /* 0x000fe400078e3cff */
[----:B------:R-:W-:Y:S02]  /*7030*/  LOP3.LUT R184, R184, R3, RZ, 0x3c, !PT ;  /* 0x00000003b8b87212 */ /* 0x000fe400078e3cff */
[----:B------:R-:W-:Y:S02]  /*7040*/  @P2 R2UR UR36, R181 ;  /* 0x00000000b52422ca */ /* 0x000fe400000e0000 */
[----:B------:R-:W-:Y:S02]  /*7050*/  SEL R188, R188, RZ, P0 ;  /* 0x000000ffbcbc7207 */ /* 0x000fe40000000000 */
[----:B------:R-:W-:Y:S01]  /*7060*/  SEL R76, R187, RZ, P1 ;  /* 0x000000ffbb4c7207 */ /* 0x000fe20000800000 */
[----:B------:R-:W-:Y:S10]  /*7070*/  @P2 BRA `(.L_x_111) ;  /* 0xffffffdc00382947 */ /* 0x000ff4000383ffff */
[----:B------:R-:W-:Y:S05]  /*7080*/  EXIT ;  /* 0x000000000000794d */ /* 0x000fea0003800000 */
.L_x_24:
[----:B--2---:R2:W4:Y:S02]  /*7090*/  SYNCS.PHASECHK.TRANS64.TRYWAIT P0, [R3+URZ+0xc0], R2 ;  /* 0x0000c002030075a7 */ /* 0x00452400080011ff */
[----:B----4-:R-:W-:Y:S05]  /*70a0*/  @!P0 NANOSLEEP.SYNCS 0x989680 ;  /* 0x009896800000895d */ /* 0x010fea0003900000 */
[----:B------:R-:W4:Y:S02]  /*70b0*/  @!P0 SYNCS.PHASECHK.TRANS64 P0, [R3+URZ+0xc0], R2 ;  /* 0x0000c002030085a7 */ /* 0x000f2400080010ff */
[----:B----4-:R-:W-:Y:S05]  /*70c0*/  @!P0 BRA `(.L_x_24) ;  /* 0xfffffffc00f08947 */ /* 0x010fea000383ffff */
[----:B------:R-:W-:Y:S05]  /*70d0*/  BRA `(.L_x_112) ;  /* 0xffffffa400ac7947 */ /* 0x000fea000383ffff */
.L_x_27:
[----:B-1----:R-:W-:-:S07]  /*70e0*/  MOV R2, UR33 ;  /* 0x0000002100027c02 */ /* 0x002fce0008000f00 */
.L_x_113:
[----:B-1----:R1:W2:Y:S02]  /*70f0*/  SYNCS.PHASECHK.TRANS64.TRYWAIT P0, [R2+URZ+0x18], R5 ;  /* 0x00001805020075a7 */ /* 0x0022a400080011ff */
[----:B--2---:R-:W-:Y:S05]  /*7100*/  @!P0 NANOSLEEP.SYNCS 0x989680 ;  /* 0x009896800000895d */ /* 0x004fea0003900000 */
[----:B------:R-:W2:Y:S02]  /*7110*/  @!P0 SYNCS.PHASECHK.TRANS64 P0, [R2+URZ+0x18], R5 ;  /* 0x00001805020085a7 */ /* 0x000ea400080010ff */
[----:B--2---:R-:W-:Y:S05]  /*7120*/  @!P0 BRA `(.L_x_113) ;  /* 0xfffffffc00f08947 */ /* 0x004fea000383ffff */
[----:B------:R-:W-:Y:S05]  /*7130*/  BRA `(.L_x_26) ;  /* 0xffffffa800147947 */ /* 0x000fea000383ffff */
.L_x_34:
[----:B-1----:R-:W-:-:S07]  /*7140*/  MOV R2, UR17 ;  /* 0x0000001100027c02 */ /* 0x002fce0008000f00 */
.L_x_114:
[----:B-1----:R1:W2:Y:S02]  /*7150*/  SYNCS.PHASECHK.TRANS64.TRYWAIT P0, [R2+URZ+0x18], R5 ;  /* 0x00001805020075a7 */ /* 0x0022a400080011ff */
[----:B--2---:R-:W-:Y:S05]  /*7160*/  @!P0 NANOSLEEP.SYNCS 0x989680 ;  /* 0x009896800000895d */ /* 0x004fea0003900000 */
[----:B------:R-:W2:Y:S02]  /*7170*/  @!P0 SYNCS.PHASECHK.TRANS64 P0, [R2+URZ+0x18], R5 ;  /* 0x00001805020085a7 */ /* 0x000ea400080010ff */
[----:B--2---:R-:W-:Y:S05]  /*7180*/  @!P0 BRA `(.L_x_114) ;  /* 0xfffffffc00f08947 */ /* 0x004fea000383ffff */
[----:B------:R-:W-:Y:S05]  /*7190*/  BRA `(.L_x_33) ;  /* 0xffffffa800d07947 */ /* 0x000fea000383ffff */
.L_x_39:
[----:B-1----:R1:W2:Y:S02]  /*71a0*/  SYNCS.PHASECHK.TRANS64.TRYWAIT P0, [R2+URZ+0x50], R3 ;  /* 0x00005003020075a7 */ /* 0x0022a400080011ff */
[----:B--2---:R-:W-:Y:S05]  /*71b0*/  @!P0 NANOSLEEP.SYNCS 0x989680 ;  /* 0x009896800000895d */ /* 0x004fea0003900000 */
[----:B------:R-:W2:Y:S02]  /*71c0*/  @!P0 SYNCS.PHASECHK.TRANS64 P0, [R2+URZ+0x50], R3 ;  /* 0x00005003020085a7 */ /* 0x000ea400080010ff */
[----:B--2---:R-:W-:Y:S05]  /*71d0*/  @!P0 BRA `(.L_x_39) ;  /* 0xfffffffc00f08947 */ /* 0x004fea000383ffff */
[----:B------:R-:W-:Y:S05]  /*71e0*/  BRA `(.L_x_115) ;  /* 0xffffffac00747947 */ /* 0x000fea000383ffff */
.L_x_43:
[----:B---3--:R-:W-:-:S07]  /*71f0*/  MOV R0, UR5 ;  /* 0x0000000500007c02 */ /* 0x008fce0008000f00 */
.L_x_116:
[----:B-1----:R1:W2:Y:S02]  /*7200*/  SYNCS.PHASECHK.TRANS64.TRYWAIT P0, [R0+URZ], R3 ;  /* 0x00000003000075a7 */ /* 0x0022a400080011ff */
[----:B--2---:R-:W-:Y:S05]  /*7210*/  @!P0 NANOSLEEP.SYNCS 0x989680 ;  /* 0x009896800000895d */ /* 0x004fea0003900000 */
[----:B------:R-:W2:Y:S02]  /*7220*/  @!P0 SYNCS.PHASECHK.TRANS64 P0, [R0+URZ], R3 ;  /* 0x00000003000085a7 */ /* 0x000ea400080010ff */
[----:B--2---:R-:W-:Y:S05]  /*7230*/  @!P0 BRA `(.L_x_116) ;  /* 0xfffffffc00f08947 */ /* 0x004fea000383ffff */
[----:B------:R-:W-:Y:S05]  /*7240*/  BRA `(.L_x_117) ;  /* 0xffffffb000e47947 */ /* 0x000fea000383ffff */
.L_x_44:
[----:B---3--:R-:W-:-:S07]  /*7250*/  MOV R0, UR5 ;  /* 0x0000000500007c02 */ /* 0x008fce0008000f00 */
.L_x_118:
[----:B-1----:R1:W2:Y:S02]  /*7260*/  SYNCS.PHASECHK.TRANS64.TRYWAIT P0, [R0+URZ], R3 ;  /* 0x00000003000075a7 */ /* 0x0022a400080011ff */
[----:B--2---:R-:W-:Y:S05]  /*7270*/  @!P0 NANOSLEEP.SYNCS 0x989680 ;  /* 0x009896800000895d */ /* 0x004fea0003900000 */
[----:B------:R-:W2:Y:S02]  /*7280*/  @!P0 SYNCS.PHASECHK.TRANS64 P0, [R0+URZ], R3 ;  /* 0x00000003000085a7 */ /* 0x000ea400080010ff */
[----:B--2---:R-:W-:Y:S05]  /*7290*/  @!P0 BRA `(.L_x_118) ;  /* 0xfffffffc00f08947 */ /* 0x004fea000383ffff */
[----:B------:R-:W-:Y:S05]  /*72a0*/  BRA `(.L_x_119) ;  /* 0xffffffb000f07947 */ /* 0x000fea000383ffff */
.L_x_47:
[----:B-1----:R1:W2:Y:S02]  /*72b0*/  SYNCS.PHASECHK.TRANS64.TRYWAIT P0, [R0+URZ+0xb0], R5 ;  /* 0x0000b005000075a7 */ /* 0x0022a400080011ff */
[----:B--2---:R-:W-:Y:S05]  /*72c0*/  @!P0 NANOSLEEP.SYNCS 0x989680 ;  /* 0x009896800000895d */ /* 0x004fea0003900000 */
[----:B------:R-:W2:Y:S02]  /*72d0*/  @!P0 SYNCS.PHASECHK.TRANS64 P0, [R0+URZ+0xb0], R5 ;  /* 0x0000b005000085a7 */ /* 0x000ea400080010ff */
[----:B--2---:R-:W-:Y:S05]  /*72e0*/  @!P0 BRA `(.L_x_47) ;  /* 0xfffffffc00f08947 */ /* 0x004fea000383ffff */
[----:B------:R-:W-:Y:S05]  /*72f0*/  BRA `(.L_x_120) ;  /* 0xffffffb400507947 */ /* 0x000fea000383ffff */
.L_x_48:
[----:B------:R-:W-:-:S07]  /*7300*/  MOV R0, UR5 ;  /* 0x0000000500007c02 */ /* 0x000fce0008000f00 */
.L_x_121:
[----:B-1----:R1:W2:Y:S02]  /*7310*/  SYNCS.PHASECHK.TRANS64.TRYWAIT P0, [R0+URZ+0x60], R7 ;  /* 0x00006007000075a7 */ /* 0x0022a400080011ff */
[----:B--2---:R-:W-:Y:S05]  /*7320*/  @!P0 NANOSLEEP.SYNCS 0x989680 ;  /* 0x009896800000895d */ /* 0x004fea0003900000 */
[----:B------:R-:W2:Y:S02]  /*7330*/  @!P0 SYNCS.PHASECHK.TRANS64 P0, [R0+URZ+0x60], R7 ;  /* 0x00006007000085a7 */ /* 0x000ea400080010ff */
[----:B--2---:R-:W-:Y:S05]  /*7340*/  @!P0 BRA `(.L_x_121) ;  /* 0xfffffffc00f08947 */ /* 0x004fea000383ffff */
[----:B------:R-:W-:Y:S05]  /*7350*/  BRA `(.L_x_122) ;  /* 0xffffffb400607947 */ /* 0x000fea000383ffff */
.L_x_49:
[----:B-1----:R1:W2:Y:S02]  /*7360*/  SYNCS.PHASECHK.TRANS64.TRYWAIT P1, [R0+URZ+0x50], R5 ;  /* 0x00005005000075a7 */ /* 0x0022a400080211ff */
[----:B--2---:R-:W-:Y:S05]  /*7370*/  @!P1 NANOSLEEP.SYNCS 0x989680 ;  /* 0x009896800000995d */ /* 0x004fea0003900000 */
[----:B------:R-:W2:Y:S02]  /*7380*/  @!P1 SYNCS.PHASECHK.TRANS64 P1, [R0+URZ+0x50], R5 ;  /* 0x00005005000095a7 */ /* 0x000ea400080210ff */
[----:B--2---:R-:W-:Y:S05]  /*7390*/  @!P1 BRA `(.L_x_49) ;  /* 0xfffffffc00f09947 */ /* 0x004fea000383ffff */
[----:B------:R-:W-:Y:S05]  /*73a0*/  BRA `(.L_x_123) ;  /* 0xffffffb400907947 */ /* 0x000fea000383ffff */
.L_x_52:
[----:B------:R-:W-:-:S07]  /*73b0*/  MOV R0, UR5 ;  /* 0x0000000500007c02 */ /* 0x000fce0008000f00 */
.L_x_124:
[----:B-1----:R1:W2:Y:S02]  /*73c0*/  SYNCS.PHASECHK.TRANS64.TRYWAIT P0, [R0+URZ+0x60], R3 ;  /* 0x00006003000075a7 */ /* 0x0022a400080011ff */
[----:B--2---:R-:W-:Y:S05]  /*73d0*/  @!P0 NANOSLEEP.SYNCS 0x989680 ;  /* 0x009896800000895d */ /* 0x004fea0003900000 */
[----:B------:R-:W2:Y:S02]  /*73e0*/  @!P0 SYNCS.PHASECHK.TRANS64 P0, [R0+URZ+0x60], R3 ;  /* 0x00006003000085a7 */ /* 0x000ea400080010ff */
[----:B--2---:R-:W-:Y:S05]  /*73f0*/  @!P0 BRA `(.L_x_124) ;  /* 0xfffffffc00f08947 */ /* 0x004fea000383ffff */
[----:B------:R-:W-:Y:S05]  /*7400*/  BRA `(.L_x_51) ;  /* 0xffffffb400e47947 */ /* 0x000fea000383ffff */
.L_x_61:
[----:B-1----:R-:W-:-:S04]  /*7410*/  MOV R4, UR6 ;  /* 0x0000000600047c02 */ /* 0x002fc80008000f00 */
[----:B------:R1:W2:Y:S03]  /*7420*/  SYNCS.PHASECHK.TRANS64.TRYWAIT P0, [R4+URZ+0x8], R5 ;  /* 0x00000805040075a7 */ /* 0x0002a600080011ff */
[----:B--2---:R-:W-:Y:S05]  /*7430*/  @!P0 NANOSLEEP.SYNCS 0x989680 ;  /* 0x009896800000895d */ /* 0x004fea0003900000 */
[----:B------:R-:W2:Y:S02]  /*7440*/  @!P0 SYNCS.PHASECHK.TRANS64 P0, [R4+URZ+0x8], R5 ;  /* 0x00000805040085a7 */ /* 0x000ea400080010ff */
[----:B--2---:R-:W-:Y:S05]  /*7450*/  @!P0 BRA `(.L_x_61) ;  /* 0xfffffffc00ec8947 */ /* 0x004fea000383ffff */
[----:B------:R-:W-:Y:S05]  /*7460*/  BRA `(.L_x_60) ;  /* 0xffffffb800987947 */ /* 0x000fea000383ffff */
.L_x_63:
[----:B------:R-:W-:Y:S01]  /*7470*/  BSSY B0, `(.L_x_125) ;  /* 0x0000006000007945 */ /* 0x000fe20003800000 */
[----:B------:R-:W-:-:S07]  /*7480*/  MOV R15, 0xffffffff ;  /* 0xffffffff000f7802 */ /* 0x000fce0000000f00 */
[----:B-1---5:R-:W-:Y:S05]  /*7490*/  WARPSYNC.COLLECTIVE R15, `(.L_x_126) ;  /* 0x000000000f0c7348 */ /* 0x022fea0003c00000 */
[----:B------:R-:W-:Y:S02]  /*74a0*/  ELECT P6, UR79, PT ;  /* 0x00000000004f782f */ /* 0x000fe400038c0000 */
[----:B------:R-:W-:Y:S01]  /*74b0*/  MOV R14, UR79 ;  /* 0x0000004f000e7c02 */ /* 0x000fe20008000f00 */
[----:B-1---5:R-:W-:Y:S10]  /*74c0*/  ENDCOLLECTIVE ;  /* 0x000000000000791b */ /* 0x022ff40003800000 */
.L_x_126:
[----:B------:R-:W-:Y:S05]  /*74d0*/  BSYNC B0 ;  /* 0x0000000000007941 */ /* 0x000fea0003800000 */
.L_x_125:
[----:B------:R-:W-:Y:S05]  /*74e0*/  BRA `(.L_x_127) ;  /* 0xffffffb800c87947 */ /* 0x000fea000383ffff */
.L_x_65:
[----:B-1----:R-:W-:-:S04]  /*74f0*/  MOV R2, UR6 ;  /* 0x0000000600027c02 */ /* 0x002fc80008000f00 */
[----:B------:R1:W2:Y:S03]  /*7500*/  SYNCS.PHASECHK.TRANS64.TRYWAIT P0, [R2+URZ+0x8], R3 ;  /* 0x00000803020075a7 */ /* 0x0002a600080011ff */
[----:B--2---:R-:W-:Y:S05]  /*7510*/  @!P0 NANOSLEEP.SYNCS 0x989680 ;  /* 0x009896800000895d */ /* 0x004fea0003900000 */
[----:B------:R-:W2:Y:S02]  /*7520*/  @!P0 SYNCS.PHASECHK.TRANS64 P0, [R2+URZ+0x8], R3 ;  /* 0x00000803020085a7 */ /* 0x000ea400080010ff */
[----:B--2---:R-:W-:Y:S05]  /*7530*/  @!P0 BRA `(.L_x_65) ;  /* 0xfffffffc00ec8947 */ /* 0x004fea000383ffff */
[----:B------:R-:W-:Y:S05]  /*7540*/  BRA `(.L_x_64) ;  /* 0xffffffb800cc7947 */ /* 0x000fea000383ffff */
.L_x_66:
[----:B-1----:R1:W2:Y:S02]  /*7550*/  SYNCS.PHASECHK.TRANS64.TRYWAIT P0, [R0+URZ+0x50], R5 ;  /* 0x00005005000075a7 */ /* 0x0022a400080011ff */
[----:B--2---:R-:W-:Y:S05]  /*7560*/  @!P0 NANOSLEEP.SYNCS 0x989680 ;  /* 0x009896800000895d */ /* 0x004fea0003900000 */
[----:B------:R-:W2:Y:S02]  /*7570*/  @!P0 SYNCS.PHASECHK.TRANS64 P0, [R0+URZ+0x50], R5 ;  /* 0x00005005000085a7 */ /* 0x000ea400080010ff */
[----:B--2---:R-:W-:Y:S05]  /*7580*/  @!P0 BRA `(.L_x_66) ;  /* 0xfffffffc00f08947 */ /* 0x004fea000383ffff */
[----:B------:R-:W-:Y:S05]  /*7590*/  BRA `(.L_x_128) ;  /* 0xffffffbc00a87947 */ /* 0x000fea000383ffff */
.L_x_68:
[----:B------:R-:W-:-:S07]  /*75a0*/  MOV R0, UR10 ;  /* 0x0000000a00007c02 */ /* 0x000fce0008000f00 */
.L_x_129:
[----:B-1----:R1:W2:Y:S02]  /*75b0*/  SYNCS.PHASECHK.TRANS64.TRYWAIT P0, [R0+URZ+0x90], R5 ;  /* 0x00009005000075a7 */ /* 0x0022a400080011ff */
[----:B--2---:R-:W-:Y:S05]  /*75c0*/  @!P0 NANOSLEEP.SYNCS 0x989680 ;  /* 0x009896800000895d */ /* 0x004fea0003900000 */
[----:B------:R-:W2:Y:S02]  /*75d0*/  @!P0 SYNCS.PHASECHK.TRANS64 P0, [R0+URZ+0x90], R5 ;  /* 0x00009005000085a7 */ /* 0x000ea400080010ff */
[----:B--2---:R-:W-:Y:S05]  /*75e0*/  @!P0 BRA `(.L_x_129) ;  /* 0xfffffffc00f08947 */ /* 0x004fea000383ffff */
[----:B------:R-:W-:Y:S05]  /*75f0*/  BRA `(.L_x_130) ;  /* 0xffffffbc00f47947 */ /* 0x000fea000383ffff */
.L_x_71:
[----:B------:R-:W-:Y:S07]  /*7600*/  MOV R0, UR9 ;  /* 0x0000000900007c02 */ /* 0x000fee0008000f00 */
.L_x_131:
[----:B-1----:R1:W2:Y:S02]  /*7610*/  SYNCS.PHASECHK.TRANS64.TRYWAIT P0, [R0+URZ], R5 ;  /* 0x00000005000075a7 */ /* 0x0022a400080011ff */
[----:B--2---:R-:W-:Y:S05]  /*7620*/  @!P0 NANOSLEEP.SYNCS 0x989680 ;  /* 0x009896800000895d */ /* 0x004fea0003900000 */
[----:B------:R-:W2:Y:S02]  /*7630*/  @!P0 SYNCS.PHASECHK.TRANS64 P0, [R0+URZ], R5 ;  /* 0x00000005000085a7 */ /* 0x000ea400080010ff */
[----:B--2---:R-:W-:Y:S05]  /*7640*/  @!P0 BRA `(.L_x_131) ;  /* 0xfffffffc00f08947 */ /* 0x004fea000383ffff */
[----:B------:R-:W-:Y:S05]  /*7650*/  BRA `(.L_x_70) ;  /* 0xffffffc000087947 */ /* 0x000fea000383ffff */
.L_x_75:
[----:B-1----:R-:W-:-:S07]  /*7660*/  MOV R0, UR7 ;  /* 0x0000000700007c02 */ /* 0x002fce0008000f00 */
.L_x_132:
[----:B-1----:R1:W2:Y:S02]  /*7670*/  SYNCS.PHASECHK.TRANS64.TRYWAIT P0, [R0+URZ], R3 ;  /* 0x00000003000075a7 */ /* 0x0022a400080011ff */
[----:B--2---:R-:W-:Y:S05]  /*7680*/  @!P0 NANOSLEEP.SYNCS 0x989680 ;  /* 0x009896800000895d */ /* 0x004fea0003900000 */
[----:B------:R-:W2:Y:S02]  /*7690*/  @!P0 SYNCS.PHASECHK.TRANS64 P0, [R0+URZ], R3 ;  /* 0x00000003000085a7 */ /* 0x000ea400080010ff */
[----:B--2---:R-:W-:Y:S05]  /*76a0*/  @!P0 BRA `(.L_x_132) ;  /* 0xfffffffc00f08947 */ /* 0x004fea000383ffff */
[----:B------:R-:W-:Y:S05]  /*76b0*/  BRA `(.L_x_133) ;  /* 0xffffffc000d47947 */ /* 0x000fea000383ffff */
.L_x_76:
[----:B------:R-:W-:-:S07]  /*76c0*/  MOV R0, UR7 ;  /* 0x0000000700007c02 */ /* 0x000fce0008000f00 */
.L_x_134:
[----:B-1----:R1:W2:Y:S02]  /*76d0*/  SYNCS.PHASECHK.TRANS64.TRYWAIT P0, [R0+URZ], R3 ;  /* 0x00000003000075a7 */ /* 0x0022a400080011ff */
[----:B--2---:R-:W-:Y:S05]  /*76e0*/  @!P0 NANOSLEEP.SYNCS 0x989680 ;  /* 0x009896800000895d */ /* 0x004fea0003900000 */
[----:B------:R-:W2:Y:S02]  /*76f0*/  @!P0 SYNCS.PHASECHK.TRANS64 P0, [R0+URZ], R3 ;  /* 0x00000003000085a7 */ /* 0x000ea400080010ff */
[----:B--2---:R-:W-:Y:S05]  /*7700*/  @!P0 BRA `(.L_x_134) ;  /* 0xfffffffc00f08947 */ /* 0x004fea000383ffff */
[----:B------:R-:W-:Y:S05]  /*7710*/  BRA `(.L_x_135) ;  /* 0xffffffc000e07947 */ /* 0x000fea000383ffff */
.L_x_77:
[----:B------:R-:W-:-:S07]  /*7720*/  MOV R0, UR7 ;  /* 0x0000000700007c02 */ /* 0x000fce0008000f00 */
.L_x_136:
[----:B-1----:R1:W2:Y:S02]  /*7730*/  SYNCS.PHASECHK.TRANS64.TRYWAIT P0, [R0+URZ], R3 ;  /* 0x00000003000075a7 */ /* 0x0022a400080011ff */
[----:B--2---:R-:W-:Y:S05]  /*7740*/  @!P0 NANOSLEEP.SYNCS 0x989680 ;  /* 0x009896800000895d */ /* 0x004fea0003900000 */
[----:B------:R-:W2:Y:S02]  /*7750*/  @!P0 SYNCS.PHASECHK.TRANS64 P0, [R0+URZ], R3 ;  /* 0x00000003000085a7 */ /* 0x000ea400080010ff */
[----:B--2---:R-:W-:Y:S05]  /*7760*/  @!P0 BRA `(.L_x_136) ;  /* 0xfffffffc00f08947 */ /* 0x004fea000383ffff */
[----:B------:R-:W-:Y:S05]  /*7770*/  BRA `(.L_x_137) ;  /* 0xffffffc000ec7947 */ /* 0x000fea000383ffff */
.L_x_80:
[----:B------:R-:W-:-:S07]  /*7780*/  MOV R0, UR8 ;  /* 0x0000000800007c02 */ /* 0x000fce0008000f00 */
.L_x_138:
[----:B-1----:R1:W2:Y:S02]  /*7790*/  SYNCS.PHASECHK.TRANS64.TRYWAIT P1, [R0+URZ+0xd0], R3 ;  /* 0x0000d003000075a7 */ /* 0x0022a400080211ff */
[----:B--2---:R-:W-:Y:S05]  /*77a0*/  @!P1 NANOSLEEP.SYNCS 0x989680 ;  /* 0x009896800000995d */ /* 0x004fea0003900000 */
[----:B------:R-:W2:Y:S02]  /*77b0*/  @!P1 SYNCS.PHASECHK.TRANS64 P1, [R0+URZ+0xd0], R3 ;  /* 0x0000d003000095a7 */ /* 0x000ea400080210ff */
[----:B--2---:R-:W-:Y:S05]  /*77c0*/  @!P1 BRA `(.L_x_138) ;  /* 0xfffffffc00f09947 */ /* 0x004fea000383ffff */
[----:B------:R-:W-:Y:S05]  /*77d0*/  BRA `(.L_x_139) ;  /* 0xffffffc400387947 */ /* 0x000fea000383ffff */
.L_x_85:
[----:B--2---:R2:W4:Y:S02]  /*77e0*/  SYNCS.PHASECHK.TRANS64.TRYWAIT P0, [R0+URZ+0x50], R3 ;  /* 0x00005003000075a7 */ /* 0x00452400080011ff */
[----:B----4-:R-:W-:Y:S05]  /*77f0*/  @!P0 NANOSLEEP.SYNCS 0x989680 ;  /* 0x009896800000895d */ /* 0x010fea0003900000 */
[----:B------:R-:W4:Y:S02]  /*7800*/  @!P0 SYNCS.PHASECHK.TRANS64 P0, [R0+URZ+0x50], R3 ;  /* 0x00005003000085a7 */ /* 0x000f2400080010ff */
[----:B----4-:R-:W-:Y:S05]  /*7810*/  @!P0 BRA `(.L_x_85) ;  /* 0xfffffffc00f08947 */ /* 0x010fea000383ffff */
[----:B------:R-:W-:Y:S05]  /*7820*/  BRA `(.L_x_140) ;  /* 0xffffffc8003c7947 */ /* 0x000fea000383ffff */
.L_x_88:
[----:B------:R-:W-:Y:S07]  /*7830*/  MOV R0, UR6 ;  /* 0x0000000600007c02 */ /* 0x000fee0008000f00 */
.L_x_141:
[----:B--2---:R2:W4:Y:S02]  /*7840*/  SYNCS.PHASECHK.TRANS64.TRYWAIT P0, [R0+URZ+0x48], R3 ;  /* 0x00004803000075a7 */ /* 0x00452400080011ff */
[----:B----4-:R-:W-:Y:S05]  /*7850*/  @!P0 NANOSLEEP.SYNCS 0x989680 ;  /* 0x009896800000895d */ /* 0x010fea0003900000 */
[----:B------:R-:W4:Y:S02]  /*7860*/  @!P0 SYNCS.PHASECHK.TRANS64 P0, [R0+URZ+0x48], R3 ;  /* 0x00004803000085a7 */ /* 0x000f2400080010ff */
[----:B----4-:R-:W-:Y:S05]  /*7870*/  @!P0 BRA `(.L_x_141) ;  /* 0xfffffffc00f08947 */ /* 0x010fea000383ffff */
[----:B------:R-:W-:Y:S05]  /*7880*/  BRA `(.L_x_87) ;  /* 0xffffffcc00287947 */ /* 0x000fea000383ffff */
.L_x_91:
[----:B------:R-:W-:Y:S07]  /*7890*/  MOV R3, UR6 ;  /* 0x0000000600037c02 */ /* 0x000fee0008000f00 */
.L_x_142:
[----:B-1----:R1:W2:Y:S02]  /*78a0*/  SYNCS.PHASECHK.TRANS64.TRYWAIT P2, [R3+URZ+0x38], R26 ;  /* 0x0000381a030075a7 */ /* 0x0022a400080411ff */
[----:B--2---:R-:W-:Y:S05]  /*78b0*/  @!P2 NANOSLEEP.SYNCS 0x989680 ;  /* 0x009896800000a95d */ /* 0x004fea0003900000 */
[----:B------:R-:W2:Y:S02]  /*78c0*/  @!P2 SYNCS.PHASECHK.TRANS64 P2, [R3+URZ+0x38], R26 ;  /* 0x0000381a0300a5a7 */ /* 0x000ea400080410ff */
[----:B--2---:R-:W-:Y:S05]  /*78d0*/  @!P2 BRA `(.L_x_142) ;  /* 0xfffffffc00f0a947 */ /* 0x004fea000383ffff */
[----:B------:R-:W-:Y:S05]  /*78e0*/  BRA `(.L_x_143) ;  /* 0xffffffcc00bc7947 */ /* 0x000fea000383ffff */
.L_x_94:
[----:B--2---:R2:W3:Y:S02]  /*78f0*/  SYNCS.PHASECHK.TRANS64.TRYWAIT P0, [R0+URZ+0x50], R3 ;  /* 0x00005003000075a7 */ /* 0x0044e400080011ff */
[----:B---3--:R-:W-:Y:S05]  /*7900*/  @!P0 NANOSLEEP.SYNCS 0x989680 ;  /* 0x009896800000895d */ /* 0x008fea0003900000 */
[----:B------:R-:W3:Y:S02]  /*7910*/  @!P0 SYNCS.PHASECHK.TRANS64 P0, [R0+URZ+0x50], R3 ;  /* 0x00005003000085a7 */ /* 0x000ee400080010ff */
[----:B---3--:R-:W-:Y:S05]  /*7920*/  @!P0 BRA `(.L_x_94) ;  /* 0xfffffffc00f08947 */ /* 0x008fea000383ffff */
[----:B------:R-:W-:Y:S05]  /*7930*/  BRA `(.L_x_144) ;  /* 0xffffffd4001c7947 */ /* 0x000fea000383ffff */
.L_x_105:
[----:B-1----:R-:W-:Y:S04]  /*7940*/  MOV R0, UR43 ;  /* 0x0000002b00007c02 */ /* 0x002fe80008000f00 */
[----:B------:R1:W2:Y:S03]  /*7950*/  SYNCS.PHASECHK.TRANS64.TRYWAIT P1, [R0+URZ+0x30], R3 ;  /* 0x00003003000075a7 */ /* 0x0002a600080211ff */
[----:B--2---:R-:W-:Y:S05]  /*7960*/  @!P1 NANOSLEEP.SYNCS 0x989680 ;  /* 0x009896800000995d */ /* 0x004fea0003900000 */
[----:B------:R-:W2:Y:S02]  /*7970*/  @!P1 SYNCS.PHASECHK.TRANS64 P1, [R0+URZ+0x30], R3 ;  /* 0x00003003000095a7 */ /* 0x000ea400080210ff */
[----:B--2---:R-:W-:Y:S05]  /*7980*/  @!P1 BRA `(.L_x_105) ;  /* 0xfffffffc00ec9947 */ /* 0x004fea000383ffff */
[----:B------:R-:W-:Y:S05]  /*7990*/  BRA `(.L_x_104) ;  /* 0xffffffe000187947 */ /* 0x000fea000383ffff */
.L_x_107:
[----:B------:R1:W1:Y:S02]  /*79a0*/  SYNCS.PHASECHK.TRANS64.TRYWAIT P1, [R187+URZ+0x70], R2 ;  /* 0x00007002bb0075a7 */ /* 0x00026400080211ff */
[----:B-1----:R-:W-:Y:S05]  /*79b0*/  @!P1 NANOSLEEP.SYNCS 0x989680 ;  /* 0x009896800000995d */ /* 0x002fea0003900000 */
[----:B------:R-:W1:Y:S02]  /*79c0*/  @!P1 SYNCS.PHASECHK.TRANS64 P1, [R187+URZ+0x70], R2 ;  /* 0x00007002bb0095a7 */ /* 0x000e6400080210ff */
[----:B-1----:R-:W-:Y:S05]  /*79d0*/  @!P1 BRA `(.L_x_107) ;  /* 0xfffffffc00f09947 */ /* 0x002fea000383ffff */
[----:B------:R-:W-:Y:S05]  /*79e0*/  BRA `(.L_x_106) ;  /* 0xffffffe0005c7947 */ /* 0x000fea000383ffff */
        .weak           $__internal_0_$__cuda_sm10x_tcgen05_guardrail_trap_col_being_dealloced_not_returned_by_alloc
        .type           $__internal_0_$__cuda_sm10x_tcgen05_guardrail_trap_col_being_dealloced_not_returned_by_alloc,@function
        .size           $__internal_0_$__cuda_sm10x_tcgen05_guardrail_trap_col_being_dealloced_not_returned_by_alloc,($__internal_1_$__cuda_sm10x_tcgen05_guardrail_trap_phase_invalid_during_alloc - $__internal_0_$__cuda_sm10x_tcgen05_guardrail_trap_col_being_dealloced_not_returned_by_alloc)
$__internal_0_$__cuda_sm10x_tcgen05_guardrail_trap_col_being_dealloced_not_returned_by_alloc:
[----:B------:R-:W-:Y:S05]  /*79f0*/  BPT.TRAP 0x1 ;  /* 0x000000040000795c */ /* 0x000fea0000300000 */
[----:B------:R-:W-:-:S04]  /*7a00*/  HFMA2 R3, -RZ, RZ, 0, 0 ;  /* 0x00000000ff037431 */ /* 0x000fc800000001ff */
[----:B------:R-:W-:Y:S05]  /*7a10*/  RET.REL.NODEC R2 `(_ZN7cutlass13device_kernelINS_4gemm6kernel13GemmUniversalIN4cute5tupleIJiiiiEEENS1_10collective13CollectiveMmaINS1_35MainloopSm100TmaUmmaWarpSpecializedILi3ELi2ELi4ENS5_IJNS4_1CILi2EEENSA_ILi1EEESC_EEEEENS5_IJNSA_ILi256EEENSA_ILi64EEESG_EEEaNS5_IJlSC_lEEEaSI_NS4_8TiledMMAINS4_8MMA_AtomIJNS4_21SM100_MMA_S8_2x1SM_SSIaaiLi256ELi64ELNS4_4UMMA5MajorE0ELSN_0ELNSM_8SaturateE0EEEEEENS4_6LayoutINS5_IJSC_SC_SC_EEENS5_IJNSA_ILi0EEEST_ST_EEEEENS5_IJNS4_10UnderscoreESW_SW_EEEEENS4_18SM100_TMA_2SM_LOADENS4_14ComposedLayoutINS4_7SwizzleILi2ELi4ELi3EEENS4_18smem_ptr_flag_bitsILi8EEENSR_INS5_IJNSA_ILi8EEESG_EEENS5_IJSG_SC_EEEEEEEvNS4_8identityESZ_S19_vS1A_EENS_8epilogue10collective18CollectiveEpilogueINS1C_23Sm100TmaWarpSpecializedILi1ELi1ELi64ELb0ELb0EEEJNS5_IJNSA_ILi128EEESG_SG_EEENS5_IJNSR_IS1H_SC_EENSR_ISG_SC_EEEEEaSI_aSI_NS1C_6fusion15FusionCallbacksIS1G_NS1M_17LinearCombinationIaiaiLNS_15FloatRoundStyleE2EEES1I_S1L_JEEENS4_5SM1004TMEM4LOAD26SM100_TMEM_LOAD_32dp32b64xENS4_13SM90_TMA_LOADES19_NS4_39AutoVectorizingCopyWithAssumedAlignmentILi128EEENS4_14SM90_TMA_STOREES19_S1Y_S1Y_EEEvvEEEEvNT_6ParamsE) ;  /* 0xffffff8402787950 */ /* 0x000fea0003c3ffff */
        .weak           $__internal_1_$__cuda_sm10x_tcgen05_guardrail_trap_phase_invalid_during_alloc
        .type           $__internal_1_$__cuda_sm10x_tcgen05_guardrail_trap_phase_invalid_during_alloc,@function
        .size           $__internal_1_$__cuda_sm10x_tcgen05_guardrail_trap_phase_invalid_during_alloc,($__internal_2_$__cuda_sm10x_tcgen05_guardrail_trap_unallocated_columns_being_dealloced - $__internal_1_$__cuda_sm10x_tcgen05_guardrail_trap_phase_invalid_during_alloc)
$__internal_1_$__cuda_sm10x_tcgen05_guardrail_trap_phase_invalid_during_alloc:
[----:B------:R-:W-:Y:S05]  /*7a20*/  BPT.TRAP 0x1 ;  /* 0x000000040000795c */ /* 0x000fea0000300000 */
[----:B------:R-:W-:-:S04]  /*7a30*/  MOV R3, 0x0 ;  /* 0x0000000000037802 */ /* 0x000fc80000000f00 */
[----:B------:R-:W-:Y:S05]  /*7a40*/  RET.REL.NODEC R2 `(_ZN7cutlass13device_kernelINS_4gemm6kernel13GemmUniversalIN4cute5tupleIJiiiiEEENS1_10collective13CollectiveMmaINS1_35MainloopSm100TmaUmmaWarpSpecializedILi3ELi2ELi4ENS5_IJNS4_1CILi2EEENSA_ILi1EEESC_EEEEENS5_IJNSA_ILi256EEENSA_ILi64EEESG_EEEaNS5_IJlSC_lEEEaSI_NS4_8TiledMMAINS4_8MMA_AtomIJNS4_21SM100_MMA_S8_2x1SM_SSIaaiLi256ELi64ELNS4_4UMMA5MajorE0ELSN_0ELNSM_8SaturateE0EEEEEENS4_6LayoutINS5_IJSC_SC_SC_EEENS5_IJNSA_ILi0EEEST_ST_EEEEENS5_IJNS4_10UnderscoreESW_SW_EEEEENS4_18SM100_TMA_2SM_LOADENS4_14ComposedLayoutINS4_7SwizzleILi2ELi4ELi3EEENS4_18smem_ptr_flag_bitsILi8EEENSR_INS5_IJNSA_ILi8EEESG_EEENS5_IJSG_SC_EEEEEEEvNS4_8identityESZ_S19_vS1A_EENS_8epilogue10collective18CollectiveEpilogueINS1C_23Sm100TmaWarpSpecializedILi1ELi1ELi64ELb0ELb0EEEJNS5_IJNSA_ILi128EEESG_SG_EEENS5_IJNSR_IS1H_SC_EENSR_ISG_SC_EEEEEaSI_aSI_NS1C_6fusion15FusionCallbacksIS1G_NS1M_17LinearCombinationIaiaiLNS_15FloatRoundStyleE2EEES1I_S1L_JEEENS4_5SM1004TMEM4LOAD26SM100_TMEM_LOAD_32dp32b64xENS4_13SM90_TMA_LOADES19_NS4_39AutoVectorizingCopyWithAssumedAlignmentILi128EEENS4_14SM90_TMA_STOREES19_S1Y_S1Y_EEEvvEEEEvNT_6ParamsE) ;  /* 0xffffff84026c7950 */ /* 0x000fea0003c3ffff */
        .weak           $__internal_2_$__cuda_sm10x_tcgen05_guardrail_trap_unallocated_columns_being_dealloced
        .type           $__internal_2_$__cuda_sm10x_tcgen05_guardrail_trap_unallocated_columns_being_dealloced,@function
        .size           $__internal_2_$__cuda_sm10x_tcgen05_guardrail_trap_unallocated_columns_being_dealloced,(.L_x_146 - $__internal_2_$__cuda_sm10x_tcgen05_guardrail_trap_unallocated_columns_being_dealloced)
$__internal_2_$__cuda_sm10x_tcgen05_guardrail_trap_unallocated_columns_being_dealloced:
[----:B------:R-:W-:Y:S05]  /*7a50*/  BPT.TRAP 0x1 ;  /* 0x000000040000795c */ /* 0x000fea0000300000 */
[----:B------:R-:W-:-:S04]  /*7a60*/  HFMA2 R3, -RZ, RZ, 0, 0 ;  /* 0x00000000ff037431 */ /* 0x000fc800000001ff */
[----:B------:R-:W-:Y:S05]  /*7a70*/  RET.REL.NODEC R2 `(_ZN7cutlass13device_kernelINS_4gemm6kernel13GemmUniversalIN4cute5tupleIJiiiiEEENS1_10collective13CollectiveMmaINS1_35MainloopSm100TmaUmmaWarpSpecializedILi3ELi2ELi4ENS5_IJNS4_1CILi2EEENSA_ILi1EEESC_EEEEENS5_IJNSA_ILi256EEENSA_ILi64EEESG_EEEaNS5_IJlSC_lEEEaSI_NS4_8TiledMMAINS4_8MMA_AtomIJNS4_21SM100_MMA_S8_2x1SM_SSIaaiLi256ELi64ELNS4_4UMMA5MajorE0ELSN_0ELNSM_8SaturateE0EEEEEENS4_6LayoutINS5_IJSC_SC_SC_EEENS5_IJNSA_ILi0EEEST_ST_EEEEENS5_IJNS4_10UnderscoreESW_SW_EEEEENS4_18SM100_TMA_2SM_LOADENS4_14ComposedLayoutINS4_7SwizzleILi2ELi4ELi3EEENS4_18smem_ptr_flag_bitsILi8EEENSR_INS5_IJNSA_ILi8EEESG_EEENS5_IJSG_SC_EEEEEEEvNS4_8identityESZ_S19_vS1A_EENS_8epilogue10collective18CollectiveEpilogueINS1C_23Sm100TmaWarpSpecializedILi1ELi1ELi64ELb0ELb0EEEJNS5_IJNSA_ILi128EEESG_SG_EEENS5_IJNSR_IS1H_SC_EENSR_ISG_SC_EEEEEaSI_aSI_NS1C_6fusion15FusionCallbacksIS1G_NS1M_17LinearCombinationIaiaiLNS_15FloatRoundStyleE2EEES1I_S1L_JEEENS4_5SM1004TMEM4LOAD26SM100_TMEM_LOAD_32dp32b64xENS4_13SM90_TMA_LOADES19_NS4_39AutoVectorizingCopyWithAssumedAlignmentILi128EEENS4_14SM90_TMA_STOREES19_S1Y_S1Y_EEEvvEEEEvNT_6ParamsE) ;  /* 0xffffff8402607950 */ /* 0x000fea0003c3ffff */
.L_x_145:
[----:B------:R-:W-:-:S00]  /*7a80*/  BRA `(.L_x_145) ;  /* 0xfffffffc00fc7947 */ /* 0x000fc0000383ffff */
[----:B------:R-:W-:-:S00]  /*7a90*/  NOP ;  /* 0x0000000000007918 */ /* 0x000fc00000000000 */
        /* <DEDUP_REMOVED lines=14> */
.L_x_146:


//--------------------- .nv.global.init           --------------------------
	.section	.nv.global.init,"aw",@progbits
.nv.global.init:
	.type		$str$27,@object
	.size		$str$27,($str$28 - $str$27)
$str$27:
        /*0000*/ 	.byte	0x28, 0x61, 0x64, 0x64, 0x72, 0x65, 0x73, 0x73, 0x20, 0x26, 0x20, 0x6d, 0x61, 0x73, 0x6b, 0x29
        /*0010*/ 	.byte	0x20, 0x3d, 0x3d, 0x20, 0x30, 0x00
	.type		$str$28,@object
	.size		$str$28,($str$26 - $str$28)
$str$28:
        /*0016*/ 	.byte	0x2f, 0x74, 0x6d, 0x70, 0x2f, 0x63, 0x75, 0x74, 0x6c, 0x61, 0x73, 0x73, 0x5f, 0x73, 0x77, 0x65
        /*0026*/ 	.byte	0x65, 0x70, 0x5f, 0x73, 0x72, 0x63, 0x2f, 0x69, 0x6e, 0x63, 0x6c, 0x75, 0x64, 0x65, 0x2f, 0x63
        /*0036*/ 	.byte	0x75, 0x74, 0x65, 0x2f, 0x70, 0x6f, 0x69, 0x6e, 0x74, 0x65, 0x72, 0x5f, 0x66, 0x6c, 0x61, 0x67
        /*0046*/ 	.byte	0x67, 0x65, 0x64, 0x2e, 0x68, 0x70, 0x70, 0x00
	.type		$str$26,@object
	.size		$str$26,($str$25 - $str$26)
$str$26:
        /*004e*/ 	.byte	0x2f, 0x74, 0x6d, 0x70, 0x2f, 0x63, 0x75, 0x74, 0x6c, 0x61, 0x73, 0x73, 0x5f, 0x73, 0x77, 0x65
        /*005e*/ 	.byte	0x65, 0x70, 0x5f, 0x73, 0x72, 0x63, 0x2f, 0x69, 0x6e, 0x63, 0x6c, 0x75, 0x64, 0x65, 0x2f, 0x63
        /*006e*/ 	.byte	0x75, 0x74, 0x65, 0x2f, 0x61, 0x74, 0x6f, 0x6d, 0x2f, 0x63, 0x6f, 0x70, 0x79, 0x5f, 0x74, 0x72
        /*007e*/ 	.byte	0x61, 0x69, 0x74, 0x73, 0x5f, 0x73, 0x6d, 0x31, 0x30, 0x30, 0x2e, 0x68, 0x70, 0x70, 0x00
	.type		$str$25,@object
	.size		$str$25,(__unnamed_1 - $str$25)
$str$25:
        /*008d*/ 	.byte	0x28, 0x28, 0x75, 0x69, 0x6e, 0x74, 0x33, 0x32, 0x5f, 0x74, 0x28, 0x74, 0x68, 0x72, 0x65, 0x61
        /*009d*/ 	.byte	0x64, 0x49, 0x64, 0x78, 0x2e, 0x78, 0x29, 0x20, 0x2f, 0x20, 0x33, 0x32, 0x29, 0x20, 0x25, 0x20
        /*00ad*/ 	.byte	0x34, 0x29, 0x20, 0x3d, 0x3d, 0x20, 0x28, 0x28, 0x28, 0x74, 0x6d, 0x65, 0x6d, 0x5f, 0x61, 0x64
        /*00bd*/ 	.byte	0x64, 0x72, 0x20, 0x3e, 0x3e, 0x20, 0x31, 0x36, 0x29, 0x20, 0x2f, 0x20, 0x33, 0x32, 0x29, 0x20
        /*00cd*/ 	.byte	0x25, 0x20, 0x34, 0x29, 0x00
	.type		__unnamed_1,@object
	.size		__unnamed_1,(__unnamed_2 - __unnamed_1)
__unnamed_1:
        /*00d2*/ 	.byte	0x61, 0x75, 0x74, 0x6f, 0x20, 0x63, 0x75, 0x74, 0x65, 0x3a, 0x3a, 0x61, 0x73, 0x5f, 0x70, 0x6f
        /* <DEDUP_REMOVED lines=24> */
        /*0262*/ 	.byte	0x5d, 0x00
	.type		__unnamed_2,@object
	.size		__unnamed_2,(.L_2 - __unnamed_2)
__unnamed_2:
        /* <DEDUP_REMOVED lines=42> */
        /*0504*/ 	.byte	0x43, 0x3c, 0x30, 0x3e, 0x3e, 0x3e, 0x3e, 0x5d, 0x00
.L_2:


//--------------------- .nv.shared._ZN7cutlass13device_kernelINS_4gemm6kernel13GemmUniversalIN4cute5tupleIJiiiiEEENS1_10collective13CollectiveMmaINS1_35MainloopSm100TmaUmmaWarpSpecializedILi3ELi2ELi4ENS5_IJNS4_1CILi2EEENSA_ILi1EEESC_EEEEENS5_IJNSA_ILi256EEENSA_ILi64EEESG_EEEaNS5_IJlSC_lEEEaSI_NS4_8TiledMMAINS4_8MMA_AtomIJNS4_21SM100_MMA_S8_2x1SM_SSIaaiLi256ELi64ELNS4_4UMMA5MajorE0ELSN_0ELNSM_8SaturateE0EEEEEENS4_6LayoutINS5_IJSC_SC_SC_EEENS5_IJNSA_ILi0EEEST_ST_EEEEENS5_IJNS4_10UnderscoreESW_SW_EEEEENS4_18SM100_TMA_2SM_LOADENS4_14ComposedLayoutINS4_7SwizzleILi2ELi4ELi3EEENS4_18smem_ptr_flag_bitsILi8EEENSR_INS5_IJNSA_ILi8EEESG_EEENS5_IJSG_SC_EEEEEEEvNS4_8identityESZ_S19_vS1A_EENS_8epilogue10collective18CollectiveEpilogueINS1C_23Sm100TmaWarpSpecializedILi1ELi1ELi64ELb0ELb0EEEJNS5_IJNSA_ILi128EEESG_SG_EEENS5_IJNSR_IS1H_SC_EENSR_ISG_SC_EEEEEaSI_aSI_NS1C_6fusion15FusionCallbacksIS1G_NS1M_17LinearCombinationIaiaiLNS_15FloatRoundStyleE2EEES1I_S1L_JEEENS4_5SM1004TMEM4LOAD26SM100_TMEM_LOAD_32dp32b64xENS4_13SM90_TMA_LOADES19_NS4_39AutoVectorizingCopyWithAssumedAlignmentILi128EEENS4_14SM90_TMA_STOREES19_S1Y_S1Y_EEEvvEEEEvNT_6ParamsE --------------------------
	.section	.nv.shared._ZN7cutlass13device_kernelINS_4gemm6kernel13GemmUniversalIN4cute5tupleIJiiiiEEENS1_10collective13CollectiveMmaINS1_35MainloopSm100TmaUmmaWarpSpecializedILi3ELi2ELi4ENS5_IJNS4_1CILi2EEENSA_ILi1EEESC_EEEEENS5_IJNSA_ILi256EEENSA_ILi64EEESG_EEEaNS5_IJlSC_lEEEaSI_NS4_8TiledMMAINS4_8MMA_AtomIJNS4_21SM100_MMA_S8_2x1SM_SSIaaiLi256ELi64ELNS4_4UMMA5MajorE0ELSN_0ELNSM_8SaturateE0EEEEEENS4_6LayoutINS5_IJSC_SC_SC_EEENS5_IJNSA_ILi0EEEST_ST_EEEEENS5_IJNS4_10UnderscoreESW_SW_EEEEENS4_18SM100_TMA_2SM_LOADENS4_14ComposedLayoutINS4_7SwizzleILi2ELi4ELi3EEENS4_18smem_ptr_flag_bitsILi8EEENSR_INS5_IJNSA_ILi8EEESG_EEENS5_IJSG_SC_EEEEEEEvNS4_8identityESZ_S19_vS1A_EENS_8epilogue10collective18CollectiveEpilogueINS1C_23Sm100TmaWarpSpecializedILi1ELi1ELi64ELb0ELb0EEEJNS5_IJNSA_ILi128EEESG_SG_EEENS5_IJNSR_IS1H_SC_EENSR_ISG_SC_EEEEEaSI_aSI_NS1C_6fusion15FusionCallbacksIS1G_NS1M_17LinearCombinationIaiaiLNS_15FloatRoundStyleE2EEES1I_S1L_JEEENS4_5SM1004TMEM4LOAD26SM100_TMEM_LOAD_32dp32b64xENS4_13SM90_TMA_LOADES19_NS4_39AutoVectorizingCopyWithAssumedAlignmentILi128EEENS4_14SM90_TMA_STOREES19_S1Y_S1Y_EEEvvEEEEvNT_6ParamsE,"aw",@nobits
	.sectionflags	@""
	.align	16
	.zero		1024


//--------------------- .nv.shared.reserved.0     --------------------------
	.section	.nv.shared.reserved.0,"aw",@nobits
	.weak		__nv_reservedSMEM_offset_0_alias
	.size		__nv_reservedSMEM_offset_0_alias, 0, 64
	.other		__nv_reservedSMEM_offset_0_alias,@"STO_CUDA_RESERVED_SHARED STV_DEFAULT"
__nv_reservedSMEM_offset_0_alias:
	.zero		0
.nv.shared.reserved.0:
	.zero		64
	.weak		__nv_reservedSMEM_tcgen05_partition
	.type		__nv_reservedSMEM_tcgen05_partition,@object
	.size		__nv_reservedSMEM_tcgen05_partition,(.L_0 - __nv_reservedSMEM_tcgen05_partition)
__nv_reservedSMEM_tcgen05_partition:
	.zero		32
.L_0:


//--------------------- .nv.global                --------------------------
	.section	.nv.global,"aw",@nobits
.nv.global:
	.type		_ZN40_INTERNAL_aa25d2d6_4_k_cu_7a8b5b49_100454cute1_E,@object
	.size		_ZN40_INTERNAL_aa25d2d6_4_k_cu_7a8b5b49_100454cute1_E,(_ZN40_INTERNAL_aa25d2d6_4_k_cu_7a8b5b49_100454cuda3std3__45__cpo6cbeginE - _ZN40_INTERNAL_aa25d2d6_4_k_cu_7a8b5b49_100454cute1_E)
_ZN40_INTERNAL_aa25d2d6_4_k_cu_7a8b5b49_100454cute1_E:
	.zero		1
	.type		_ZN40_INTERNAL_aa25d2d6_4_k_cu_7a8b5b49_100454cuda3std3__45__cpo6cbeginE,@object
	.size		_ZN40_INTERNAL_aa25d2d6_4_k_cu_7a8b5b49_100454cuda3std3__45__cpo6cbeginE,(_ZN40_INTERNAL_aa25d2d6_4_k_cu_7a8b5b49_100454cuda3std3__48in_placeE - _ZN40_INTERNAL_aa25d2d6_4_k_cu_7a8b5b49_100454cuda3std3__45__cpo6cbeginE)
_ZN40_INTERNAL_aa25d2d6_4_k_cu_7a8b5b49_100454cuda3std3__45__cpo6cbeginE:
	.zero		1
	.type		_ZN40_INTERNAL_aa25d2d6_4_k_cu_7a8b5b49_100454cuda3std3__48in_placeE,@object
	.size		_ZN40_INTERNAL_aa25d2d6_4_k_cu_7a8b5b49_100454cuda3std3__48in_placeE,(_ZN40_INTERNAL_aa25d2d6_4_k_cu_7a8b5b49_100454cuda3std6ranges3__45__cpo9iter_moveE - _ZN40_INTERNAL_aa25d2d6_4_k_cu_7a8b5b49_100454cuda3std3__48in_placeE)
_ZN40_INTERNAL_aa25d2d6_4_k_cu_7a8b5b49_100454cuda3std3__48in_placeE:
	.zero		1
	.type		_ZN40_INTERNAL_aa25d2d6_4_k_cu_7a8b5b49_100454cuda3std6ranges3__45__cpo9iter_moveE,@object
	.size		_ZN40_INTERNAL_aa25d2d6_4_k_cu_7a8b5b49_100454cuda3std6ranges3__45__cpo9iter_moveE,(_ZN40_INTERNAL_aa25d2d6_4_k_cu_7a8b5b49_100454cuda3std3__45__cpo5beginE - _ZN40_INTERNAL_aa25d2d6_4_k_cu_7a8b5b49_100454cuda3std6ranges3__45__cpo9iter_moveE)
_ZN40_INTERNAL_aa25d2d6_4_k_cu_7a8b5b49_100454cuda3std6ranges3__45__cpo9iter_moveE:
	.zero		1
	.type		_ZN40_INTERNAL_aa25d2d6_4_k_cu_7a8b5b49_100454cuda3std3__45__cpo5beginE,@object
	.size		_ZN40_INTERNAL_aa25d2d6_4_k_cu_7a8b5b49_100454cuda3std3__45__cpo5beginE,(_ZN40_INTERNAL_aa25d2d6_4_k_cu_7a8b5b49_100454cuda3std3__442_GLOBAL__N__aa25d2d6_4_k_cu_7a8b5b49_100456ignoreE - _ZN40_INTERNAL_aa25d2d6_4_k_cu_7a8b5b49_100454cuda3std3__45__cpo5beginE)
_ZN40_INTERNAL_aa25d2d6_4_k_cu_7a8b5b49_100454cuda3std3__45__cpo5beginE:
	.zero		1
	.type		_ZN40_INTERNAL_aa25d2d6_4_k_cu_7a8b5b49_100454cuda3std3__442_GLOBAL__N__aa25d2d6_4_k_cu_7a8b5b49_100456ignoreE,@object
	.size		_ZN40_INTERNAL_aa25d2d6_4_k_cu_7a8b5b49_100454cuda3std3__442_GLOBAL__N__aa25d2d6_4_k_cu_7a8b5b49_100456ignoreE,(_ZN40_INTERNAL_aa25d2d6_4_k_cu_7a8b5b49_100454cute7productE - _ZN40_INTERNAL_aa25d2d6_4_k_cu_7a8b5b49_100454cuda3std3__442_GLOBAL__N__aa25d2d6_4_k_cu_7a8b5b49_100456ignoreE)
_ZN40_INTERNAL_aa25d2d6_4_k_cu_7a8b5b49_100454cuda3std3__442_GLOBAL__N__aa25d2d6_4_k_cu_7a8b5b49_100456ignoreE:
	.zero		1
	.type		_ZN40_INTERNAL_aa25d2d6_4_k_cu_7a8b5b49_100454cute7productE,@object
	.size		_ZN40_INTERNAL_aa25d2d6_4_k_cu_7a8b5b49_100454cute7productE,(_ZN40_INTERNAL_aa25d2d6_4_k_cu_7a8b5b49_100454cuda3std3__45__cpo3endE - _ZN40_INTERNAL_aa25d2d6_4_k_cu_7a8b5b49_100454cute7productE)
_ZN40_INTERNAL_aa25d2d6_4_k_cu_7a8b5b49_100454cute7productE:
	.zero		1
	.type		_ZN40_INTERNAL_aa25d2d6_4_k_cu_7a8b5b49_100454cuda3std3__45__cpo3endE,@object
	.size		_ZN40_INTERNAL_aa25d2d6_4_k_cu_7a8b5b49_100454cuda3std3__45__cpo3endE,(_ZN40_INTERNAL_aa25d2d6_4_k_cu_7a8b5b49_100454cuda3std3__419piecewise_constructE - _ZN40_INTERNAL_aa25d2d6_4_k_cu_7a8b5b49_100454cuda3std3__45__cpo3endE)
_ZN40_INTERNAL_aa25d2d6_4_k_cu_7a8b5b49_100454cuda3std3__45__cpo3endE:
	.zero		1
	.type		_ZN40_INTERNAL_aa25d2d6_4_k_cu_7a8b5b49_100454cuda3std3__419piecewise_constructE,@object
	.size		_ZN40_INTERNAL_aa25d2d6_4_k_cu_7a8b5b49_100454cuda3std3__419piecewise_constructE,(_ZN40_INTERNAL_aa25d2d6_4_k_cu_7a8b5b49_100454cuda3std3__45__cpo4cendE - _ZN40_INTERNAL_aa25d2d6_4_k_cu_7a8b5b49_100454cuda3std3__419piecewise_constructE)
_ZN40_INTERNAL_aa25d2d6_4_k_cu_7a8b5b49_100454cuda3std3__419piecewise_constructE:
	.zero		1
	.type		_ZN40_INTERNAL_aa25d2d6_4_k_cu_7a8b5b49_100454cuda3std3__45__cpo4cendE,@object
	.size		_ZN40_INTERNAL_aa25d2d6_4_k_cu_7a8b5b49_100454cuda3std3__45__cpo4cendE,(_ZN40_INTERNAL_aa25d2d6_4_k_cu_7a8b5b49_100454cuda3std6ranges3__45__cpo4swapE - _ZN40_INTERNAL_aa25d2d6_4_k_cu_7a8b5b49_100454cuda3std3__45__cpo4cendE)
_ZN40_INTERNAL_aa25d2d6_4_k_cu_7a8b5b49_100454cuda3std3__45__cpo4cendE:
	.zero		1
	.type		_ZN40_INTERNAL_aa25d2d6_4_k_cu_7a8b5b49_100454cuda3std6ranges3__45__cpo4swapE,@object
	.size		_ZN40_INTERNAL_aa25d2d6_4_k_cu_7a8b5b49_100454cuda3std6ranges3__45__cpo4swapE,(.L_10 - _ZN40_INTERNAL_aa25d2d6_4_k_cu_7a8b5b49_100454cuda3std6ranges3__45__cpo4swapE)
_ZN40_INTERNAL_aa25d2d6_4_k_cu_7a8b5b49_100454cuda3std6ranges3__45__cpo4swapE:
	.zero		1
.L_10:


//--------------------- .nv.constant0._ZN7cutlass13device_kernelINS_4gemm6kernel13GemmUniversalIN4cute5tupleIJiiiiEEENS1_10collective13CollectiveMmaINS1_35MainloopSm100TmaUmmaWarpSpecializedILi3ELi2ELi4ENS5_IJNS4_1CILi2EEENSA_ILi1EEESC_EEEEENS5_IJNSA_ILi256EEENSA_ILi64EEESG_EEEaNS5_IJlSC_lEEEaSI_NS4_8TiledMMAINS4_8MMA_AtomIJNS4_21SM100_MMA_S8_2x1SM_SSIaaiLi256ELi64ELNS4_4UMMA5MajorE0ELSN_0ELNSM_8SaturateE0EEEEEENS4_6LayoutINS5_IJSC_SC_SC_EEENS5_IJNSA_ILi0EEEST_ST_EEEEENS5_IJNS4_10UnderscoreESW_SW_EEEEENS4_18SM100_TMA_2SM_LOADENS4_14ComposedLayoutINS4_7SwizzleILi2ELi4ELi3EEENS4_18smem_ptr_flag_bitsILi8EEENSR_INS5_IJNSA_ILi8EEESG_EEENS5_IJSG_SC_EEEEEEEvNS4_8identityESZ_S19_vS1A_EENS_8epilogue10collective18CollectiveEpilogueINS1C_23Sm100TmaWarpSpecializedILi1ELi1ELi64ELb0ELb0EEEJNS5_IJNSA_ILi128EEESG_SG_EEENS5_IJNSR_IS1H_SC_EENSR_ISG_SC_EEEEEaSI_aSI_NS1C_6fusion15FusionCallbacksIS1G_NS1M_17LinearCombinationIaiaiLNS_15FloatRoundStyleE2EEES1I_S1L_JEEENS4_5SM1004TMEM4LOAD26SM100_TMEM_LOAD_32dp32b64xENS4_13SM90_TMA_LOADES19_NS4_39AutoVectorizingCopyWithAssumedAlignmentILi128EEENS4_14SM90_TMA_STOREES19_S1Y_S1Y_EEEvvEEEEvNT_6ParamsE --------------------------
	.section	.nv.constant0._ZN7cutlass13device_kernelINS_4gemm6kernel13GemmUniversalIN4cute5tupleIJiiiiEEENS1_10collective13CollectiveMmaINS1_35MainloopSm100TmaUmmaWarpSpecializedILi3ELi2ELi4ENS5_IJNS4_1CILi2EEENSA_ILi1EEESC_EEEEENS5_IJNSA_ILi256EEENSA_ILi64EEESG_EEEaNS5_IJlSC_lEEEaSI_NS4_8TiledMMAINS4_8MMA_AtomIJNS4_21SM100_MMA_S8_2x1SM_SSIaaiLi256ELi64ELNS4_4UMMA5MajorE0ELSN_0ELNSM_8SaturateE0EEEEEENS4_6LayoutINS5_IJSC_SC_SC_EEENS5_IJNSA_ILi0EEEST_ST_EEEEENS5_IJNS4_10UnderscoreESW_SW_EEEEENS4_18SM100_TMA_2SM_LOADENS4_14ComposedLayoutINS4_7SwizzleILi2ELi4ELi3EEENS4_18smem_ptr_flag_bitsILi8EEENSR_INS5_IJNSA_ILi8EEESG_EEENS5_IJSG_SC_EEEEEEEvNS4_8identityESZ_S19_vS1A_EENS_8epilogue10collective18CollectiveEpilogueINS1C_23Sm100TmaWarpSpecializedILi1ELi1ELi64ELb0ELb0EEEJNS5_IJNSA_ILi128EEESG_SG_EEENS5_IJNSR_IS1H_SC_EENSR_ISG_SC_EEEEEaSI_aSI_NS1C_6fusion15FusionCallbacksIS1G_NS1M_17LinearCombinationIaiaiLNS_15FloatRoundStyleE2EEES1I_S1L_JEEENS4_5SM1004TMEM4LOAD26SM100_TMEM_LOAD_32dp32b64xENS4_13SM90_TMA_LOADES19_NS4_39AutoVectorizingCopyWithAssumedAlignmentILi128EEENS4_14SM90_TMA_STOREES19_S1Y_S1Y_EEEvvEEEEvNT_6ParamsE,"a",@progbits
	.sectionflags	@""
	.align	4
.nv.constant0._ZN7cutlass13device_kernelINS_4gemm6kernel13GemmUniversalIN4cute5tupleIJiiiiEEENS1_10collective13CollectiveMmaINS1_35MainloopSm100TmaUmmaWarpSpecializedILi3ELi2ELi4ENS5_IJNS4_1CILi2EEENSA_ILi1EEESC_EEEEENS5_IJNSA_ILi256EEENSA_ILi64EEESG_EEEaNS5_IJlSC_lEEEaSI_NS4_8TiledMMAINS4_8MMA_AtomIJNS4_21SM100_MMA_S8_2x1SM_SSIaaiLi256ELi64ELNS4_4UMMA5MajorE0ELSN_0ELNSM_8SaturateE0EEEEEENS4_6LayoutINS5_IJSC_SC_SC_EEENS5_IJNSA_ILi0EEEST_ST_EEEEENS5_IJNS4_10UnderscoreESW_SW_EEEEENS4_18SM100_TMA_2SM_LOADENS4_14ComposedLayoutINS4_7SwizzleILi2ELi4ELi3EEENS4_18smem_ptr_flag_bitsILi8EEENSR_INS5_IJNSA_ILi8EEESG_EEENS5_IJSG_SC_EEEEEEEvNS4_8identityESZ_S19_vS1A_EENS_8epilogue10collective18CollectiveEpilogueINS1C_23Sm100TmaWarpSpecializedILi1ELi1ELi64ELb0ELb0EEEJNS5_IJNSA_ILi128EEESG_SG_EEENS5_IJNSR_IS1H_SC_EENSR_ISG_SC_EEEEEaSI_aSI_NS1C_6fusion15FusionCallbacksIS1G_NS1M_17LinearCombinationIaiaiLNS_15FloatRoundStyleE2EEES1I_S1L_JEEENS4_5SM1004TMEM4LOAD26SM100_TMEM_LOAD_32dp32b64xENS4_13SM90_TMA_LOADES19_NS4_39AutoVectorizingCopyWithAssumedAlignmentILi128EEENS4_14SM90_TMA_STOREES19_S1Y_S1Y_EEEvvEEEEvNT_6ParamsE:
	.zero		2944


//--------------------- SYMBOLS --------------------------

	.type		.nv.reservedSmem.offset0,@object
	.size		.nv.reservedSmem.offset0,0x4
	.type		.nv.reservedSmem.cap,@object
	.size		.nv.reservedSmem.cap,0x4
	.type		__assertfail,@function
